// auto-generated by cutlass_sweep.gemm — config: {"arch": "sm_100", "cluster_m": 2, "cluster_n": 2, "dtype": "e4m3", "stages": 5, "tile_k": 64, "tile_m": 256, "tile_n": 256}
#include "cutlass/cutlass.h"
#include "cutlass/gemm/collective/collective_builder.hpp"
#include "cutlass/gemm/device/gemm_universal_adapter.h"
#include "cutlass/gemm/kernel/gemm_universal.hpp"
#include "cutlass/epilogue/collective/collective_builder.hpp"

using ElemA = cutlass::float_e4m3_t;
using ElemB = cutlass::float_e4m3_t;
using ElemCD = cutlass::float_e4m3_t;
using Acc  = float;
using TileShape    = cute::Shape<cute::_256, cute::_256, cute::_64>;
using ClusterShape = cute::Shape<cute::_2, cute::_2, cute::_1>;

using CollectiveEpilogue = typename cutlass::epilogue::collective::CollectiveBuilder<
    cutlass::arch::Sm100, cutlass::arch::OpClassTensorOp,
    TileShape, ClusterShape,
    cutlass::epilogue::collective::EpilogueTileAuto,
    Acc, Acc,
    ElemCD, cutlass::layout::RowMajor, 128 / cutlass::sizeof_bits<ElemCD>::value,
    ElemCD, cutlass::layout::RowMajor, 128 / cutlass::sizeof_bits<ElemCD>::value,
    cutlass::epilogue::collective::EpilogueScheduleAuto
  >::CollectiveOp;

using CollectiveMainloop = typename cutlass::gemm::collective::CollectiveBuilder<
    cutlass::arch::Sm100, cutlass::arch::OpClassTensorOp,
    ElemA, cutlass::layout::RowMajor, 128 / cutlass::sizeof_bits<ElemA>::value,
    ElemB, cutlass::layout::ColumnMajor, 128 / cutlass::sizeof_bits<ElemB>::value,
    Acc,
    TileShape, ClusterShape,
    cutlass::gemm::collective::StageCount<5>,
    cutlass::gemm::collective::KernelScheduleAuto
  >::CollectiveOp;

using GemmKernel = cutlass::gemm::kernel::GemmUniversal<
    cute::Shape<int,int,int,int>,
    CollectiveMainloop,
    CollectiveEpilogue
>;
using Gemm = cutlass::gemm::device::GemmUniversalAdapter<GemmKernel>;

// Force the device kernel symbol into the cubin without needing a host main.
auto* _anchor = &cutlass::device_kernel<GemmKernel>;


// ===== COMPILED SASS (sm_100a) =====

	.target	sm_100a

	.elftype	@"ET_EXEC"


//--------------------- .note.nv.tkinfo           --------------------------
	.section	.note.nv.tkinfo,"",@"SHT_NOTE"
	.sectionflags	@"SHF_NOTE_NV_TKINFO"
	.tkinfo
        /*0018*/ 	.word	0x00000002
        /*0030*/ 	.string	""
        /*0030*/ 	.string	"ptxas"
        /*0030*/ 	.string	"Cuda compilation tools, release 13.0, V13.0.88"
        /*0030*/ 	.string	"Build cuda_13.0.r13.0/compiler.36424714_0"
        /*0030*/ 	.string	"-arch sm_100a -m 64 "



//--------------------- .note.nv.cuinfo           --------------------------
	.section	.note.nv.cuinfo,"",@"SHT_NOTE"
	.sectionflags	@"SHF_NOTE_NV_CUINFO"
        /*0018*/ 	.short	0x0002
        /*001a*/ 	.short	0x0064
        /*001c*/ 	.short	0x0082
	.zero		2


//--------------------- .nv.info                  --------------------------
	.section	.nv.info,"",@"SHT_CUDA_INFO"
	.align	4


	//----- nvinfo : EIATTR_REGCOUNT
	.align		4
        /*0000*/ 	.byte	0x04, 0x2f
        /*0002*/ 	.short	(.L_20 - .L_19)
	.align		4
.L_19:
        /*0004*/ 	.word	index@(_ZN7cutlass13device_kernelINS_4gemm6kernel13GemmUniversalIN4cute5tupleIJiiiiEEENS1_10collective13CollectiveMmaINS1_35MainloopSm100TmaUmmaWarpSpecializedILi5ELi2ELi2ENS5_IJNS4_1CILi2EEESB_NSA_ILi1EEEEEEEENS5_IJNSA_ILi256EEESF_NSA_ILi64EEEEEENS_12float_e4m3_tENS5_IJlSC_lEEESI_SJ_NS4_8TiledMMAINS4_8MMA_AtomIJNS4_10MMA_TraitsINS4_25SM100_MMA_F8F6F4_2x1SM_SSEJSI_SI_fSF_SF_NS4_17integral_constantINS4_4UMMA5MajorELSQ_0EEESR_NSO_INSP_7ScaleInELSS_0EEEST_EEEEEENS4_6LayoutINS5_IJSC_SC_SC_EEENS5_IJNSA_ILi0EEESY_SY_EEEEENS5_IJNS4_10UnderscoreES11_S11_EEEEENS4_28SM100_TMA_2SM_LOAD_MULTICASTENS4_14ComposedLayoutINS4_7SwizzleILi2ELi4ELi3EEENS4_18smem_ptr_flag_bitsILi8EEENSW_INS5_IJNSA_ILi8EEESG_EEENS5_IJSG_SC_EEEEEEEvNS4_8identityENS4_18SM100_TMA_2SM_LOADES1E_vS1F_EENS_8epilogue10collective18CollectiveEpilogueINS1I_23Sm100TmaWarpSpecializedILi4ELi2ELi64ELb0ELb0EEEJNS5_IJNSA_ILi128EEESF_SG_EEENS5_IJNSW_IS1N_SC_EENSW_ISG_SC_EEEEESI_SJ_SI_SJ_NS1I_6fusion15FusionCallbacksIS1M_NS1S_17LinearCombinationISI_fSI_fLNS_15FloatRoundStyleE2EEES1O_S1R_JEEENS4_5SM1004TMEM4LOAD26SM100_TMEM_LOAD_32dp32b64xENS4_13SM90_TMA_LOADES1E_NS4_39AutoVectorizingCopyWithAssumedAlignmentILi128EEENS4_14SM90_TMA_STOREES1E_S24_S24_EEEvvEEEEvNT_6ParamsE)
        /*0008*/ 	.word	0x000000cf


	//----- nvinfo : EIATTR_FRAME_SIZE
	.align		4
.L_20:
        /*000c*/ 	.byte	0x04, 0x11
        /*000e*/ 	.short	(.L_22 - .L_21)
	.align		4
.L_21:
        /*0010*/ 	.word	index@($__internal_2_$__cuda_sm10x_tcgen05_guardrail_trap_unallocated_columns_being_dealloced)
        /*0014*/ 	.word	0x00000000


	//----- nvinfo : EIATTR_FRAME_SIZE
	.align		4
.L_22:
        /*0018*/ 	.byte	0x04, 0x11
        /*001a*/ 	.short	(.L_24 - .L_23)
	.align		4
.L_23:
        /*001c*/ 	.word	index@($__internal_1_$__cuda_sm10x_tcgen05_guardrail_trap_phase_invalid_during_alloc)
        /*0020*/ 	.word	0x00000000


	//----- nvinfo : EIATTR_FRAME_SIZE
	.align		4
.L_24:
        /*0024*/ 	.byte	0x04, 0x11
        /*0026*/ 	.short	(.L_26 - .L_25)
	.align		4
.L_25:
        /*0028*/ 	.word	index@($__internal_0_$__cuda_sm10x_tcgen05_guardrail_trap_col_being_dealloced_not_returned_by_alloc)
        /*002c*/ 	.word	0x00000000


	//----- nvinfo : EIATTR_FRAME_SIZE
	.align		4
.L_26:
        /*0030*/ 	.byte	0x04, 0x11
        /*0032*/ 	.short	(.L_28 - .L_27)
	.align		4
.L_27:
        /*0034*/ 	.word	index@(_ZN7cutlass13device_kernelINS_4gemm6kernel13GemmUniversalIN4cute5tupleIJiiiiEEENS1_10collective13CollectiveMmaINS1_35MainloopSm100TmaUmmaWarpSpecializedILi5ELi2ELi2ENS5_IJNS4_1CILi2EEESB_NSA_ILi1EEEEEEEENS5_IJNSA_ILi256EEESF_NSA_ILi64EEEEEENS_12float_e4m3_tENS5_IJlSC_lEEESI_SJ_NS4_8TiledMMAINS4_8MMA_AtomIJNS4_10MMA_TraitsINS4_25SM100_MMA_F8F6F4_2x1SM_SSEJSI_SI_fSF_SF_NS4_17integral_constantINS4_4UMMA5MajorELSQ_0EEESR_NSO_INSP_7ScaleInELSS_0EEEST_EEEEEENS4_6LayoutINS5_IJSC_SC_SC_EEENS5_IJNSA_ILi0EEESY_SY_EEEEENS5_IJNS4_10UnderscoreES11_S11_EEEEENS4_28SM100_TMA_2SM_LOAD_MULTICASTENS4_14ComposedLayoutINS4_7SwizzleILi2ELi4ELi3EEENS4_18smem_ptr_flag_bitsILi8EEENSW_INS5_IJNSA_ILi8EEESG_EEENS5_IJSG_SC_EEEEEEEvNS4_8identityENS4_18SM100_TMA_2SM_LOADES1E_vS1F_EENS_8epilogue10collective18CollectiveEpilogueINS1I_23Sm100TmaWarpSpecializedILi4ELi2ELi64ELb0ELb0EEEJNS5_IJNSA_ILi128EEESF_SG_EEENS5_IJNSW_IS1N_SC_EENSW_ISG_SC_EEEEESI_SJ_SI_SJ_NS1I_6fusion15FusionCallbacksIS1M_NS1S_17LinearCombinationISI_fSI_fLNS_15FloatRoundStyleE2EEES1O_S1R_JEEENS4_5SM1004TMEM4LOAD26SM100_TMEM_LOAD_32dp32b64xENS4_13SM90_TMA_LOADES1E_NS4_39AutoVectorizingCopyWithAssumedAlignmentILi128EEENS4_14SM90_TMA_STOREES1E_S24_S24_EEEvvEEEEvNT_6ParamsE)
        /*0038*/ 	.word	0x00000000


	//----- nvinfo : EIATTR_MIN_STACK_SIZE
	.align		4
.L_28:
        /*003c*/ 	.byte	0x04, 0x12
        /*003e*/ 	.short	(.L_30 - .L_29)
	.align		4
.L_29:
        /*0040*/ 	.word	index@(_ZN7cutlass13device_kernelINS_4gemm6kernel13GemmUniversalIN4cute5tupleIJiiiiEEENS1_10collective13CollectiveMmaINS1_35MainloopSm100TmaUmmaWarpSpecializedILi5ELi2ELi2ENS5_IJNS4_1CILi2EEESB_NSA_ILi1EEEEEEEENS5_IJNSA_ILi256EEESF_NSA_ILi64EEEEEENS_12float_e4m3_tENS5_IJlSC_lEEESI_SJ_NS4_8TiledMMAINS4_8MMA_AtomIJNS4_10MMA_TraitsINS4_25SM100_MMA_F8F6F4_2x1SM_SSEJSI_SI_fSF_SF_NS4_17integral_constantINS4_4UMMA5MajorELSQ_0EEESR_NSO_INSP_7ScaleInELSS_0EEEST_EEEEEENS4_6LayoutINS5_IJSC_SC_SC_EEENS5_IJNSA_ILi0EEESY_SY_EEEEENS5_IJNS4_10UnderscoreES11_S11_EEEEENS4_28SM100_TMA_2SM_LOAD_MULTICASTENS4_14ComposedLayoutINS4_7SwizzleILi2ELi4ELi3EEENS4_18smem_ptr_flag_bitsILi8EEENSW_INS5_IJNSA_ILi8EEESG_EEENS5_IJSG_SC_EEEEEEEvNS4_8identityENS4_18SM100_TMA_2SM_LOADES1E_vS1F_EENS_8epilogue10collective18CollectiveEpilogueINS1I_23Sm100TmaWarpSpecializedILi4ELi2ELi64ELb0ELb0EEEJNS5_IJNSA_ILi128EEESF_SG_EEENS5_IJNSW_IS1N_SC_EENSW_ISG_SC_EEEEESI_SJ_SI_SJ_NS1I_6fusion15FusionCallbacksIS1M_NS1S_17LinearCombinationISI_fSI_fLNS_15FloatRoundStyleE2EEES1O_S1R_JEEENS4_5SM1004TMEM4LOAD26SM100_TMEM_LOAD_32dp32b64xENS4_13SM90_TMA_LOADES1E_NS4_39AutoVectorizingCopyWithAssumedAlignmentILi128EEENS4_14SM90_TMA_STOREES1E_S24_S24_EEEvvEEEEvNT_6ParamsE)
        /*0044*/ 	.word	0x00000000
.L_30:


//--------------------- .nv.compat                --------------------------
	.section	.nv.compat,"",@"SHT_CUDA_COMPAT_INFO"
	.align	4
        /*0000*/ 	.byte	0x02, 0x09, 0x01, 0x00, 0x02, 0x02, 0x02, 0x00, 0x02, 0x05, 0x05, 0x00, 0x03, 0x07, 0x01, 0x01
        /*0010*/ 	.byte	0x02, 0x03, 0x01, 0x00, 0x02, 0x06, 0x01, 0x00, 0x04, 0x0b, 0x08, 0x00, 0x09, 0x00, 0x00, 0x00
        /*0020*/ 	.byte	0x00, 0x00, 0x00, 0x00


//--------------------- .nv.info._ZN7cutlass13device_kernelINS_4gemm6kernel13GemmUniversalIN4cute5tupleIJiiiiEEENS1_10collective13CollectiveMmaINS1_35MainloopSm100TmaUmmaWarpSpecializedILi5ELi2ELi2ENS5_IJNS4_1CILi2EEESB_NSA_ILi1EEEEEEEENS5_IJNSA_ILi256EEESF_NSA_ILi64EEEEEENS_12float_e4m3_tENS5_IJlSC_lEEESI_SJ_NS4_8TiledMMAINS4_8MMA_AtomIJNS4_10MMA_TraitsINS4_25SM100_MMA_F8F6F4_2x1SM_SSEJSI_SI_fSF_SF_NS4_17integral_constantINS4_4UMMA5MajorELSQ_0EEESR_NSO_INSP_7ScaleInELSS_0EEEST_EEEEEENS4_6LayoutINS5_IJSC_SC_SC_EEENS5_IJNSA_ILi0EEESY_SY_EEEEENS5_IJNS4_10UnderscoreES11_S11_EEEEENS4_28SM100_TMA_2SM_LOAD_MULTICASTENS4_14ComposedLayoutINS4_7SwizzleILi2ELi4ELi3EEENS4_18smem_ptr_flag_bitsILi8EEENSW_INS5_IJNSA_ILi8EEESG_EEENS5_IJSG_SC_EEEEEEEvNS4_8identityENS4_18SM100_TMA_2SM_LOADES1E_vS1F_EENS_8epilogue10collective18CollectiveEpilogueINS1I_23Sm100TmaWarpSpecializedILi4ELi2ELi64ELb0ELb0EEEJNS5_IJNSA_ILi128EEESF_SG_EEENS5_IJNSW_IS1N_SC_EENSW_ISG_SC_EEEEESI_SJ_SI_SJ_NS1I_6fusion15FusionCallbacksIS1M_NS1S_17LinearCombinationISI_fSI_fLNS_15FloatRoundStyleE2EEES1O_S1R_JEEENS4_5SM1004TMEM4LOAD26SM100_TMEM_LOAD_32dp32b64xENS4_13SM90_TMA_LOADES1E_NS4_39AutoVectorizingCopyWithAssumedAlignmentILi128EEENS4_14SM90_TMA_STOREES1E_S24_S24_EEEvvEEEEvNT_6ParamsE --------------------------
	.section	.nv.info._ZN7cutlass13device_kernelINS_4gemm6kernel13GemmUniversalIN4cute5tupleIJiiiiEEENS1_10collective13CollectiveMmaINS1_35MainloopSm100TmaUmmaWarpSpecializedILi5ELi2ELi2ENS5_IJNS4_1CILi2EEESB_NSA_ILi1EEEEEEEENS5_IJNSA_ILi256EEESF_NSA_ILi64EEEEEENS_12float_e4m3_tENS5_IJlSC_lEEESI_SJ_NS4_8TiledMMAINS4_8MMA_AtomIJNS4_10MMA_TraitsINS4_25SM100_MMA_F8F6F4_2x1SM_SSEJSI_SI_fSF_SF_NS4_17integral_constantINS4_4UMMA5MajorELSQ_0EEESR_NSO_INSP_7ScaleInELSS_0EEEST_EEEEEENS4_6LayoutINS5_IJSC_SC_SC_EEENS5_IJNSA_ILi0EEESY_SY_EEEEENS5_IJNS4_10UnderscoreES11_S11_EEEEENS4_28SM100_TMA_2SM_LOAD_MULTICASTENS4_14ComposedLayoutINS4_7SwizzleILi2ELi4ELi3EEENS4_18smem_ptr_flag_bitsILi8EEENSW_INS5_IJNSA_ILi8EEESG_EEENS5_IJSG_SC_EEEEEEEvNS4_8identityENS4_18SM100_TMA_2SM_LOADES1E_vS1F_EENS_8epilogue10collective18CollectiveEpilogueINS1I_23Sm100TmaWarpSpecializedILi4ELi2ELi64ELb0ELb0EEEJNS5_IJNSA_ILi128EEESF_SG_EEENS5_IJNSW_IS1N_SC_EENSW_ISG_SC_EEEEESI_SJ_SI_SJ_NS1I_6fusion15FusionCallbacksIS1M_NS1S_17LinearCombinationISI_fSI_fLNS_15FloatRoundStyleE2EEES1O_S1R_JEEENS4_5SM1004TMEM4LOAD26SM100_TMEM_LOAD_32dp32b64xENS4_13SM90_TMA_LOADES1E_NS4_39AutoVectorizingCopyWithAssumedAlignmentILi128EEENS4_14SM90_TMA_STOREES1E_S24_S24_EEEvvEEEEvNT_6ParamsE,"",@"SHT_CUDA_INFO"
	.sectionflags	@""
	.align	4


	//----- nvinfo : EIATTR_CUDA_API_VERSION
	.align		4
        /*0000*/ 	.byte	0x04, 0x37
        /*0002*/ 	.short	(.L_32 - .L_31)
.L_31:
        /*0004*/ 	.word	0x00000082


	//----- nvinfo : EIATTR_KPARAM_INFO
	.align		4
.L_32:
        /*0008*/ 	.byte	0x04, 0x17
        /*000a*/ 	.short	(.L_34 - .L_33)
.L_33:
        /*000c*/ 	.word	0x00000000
        /*0010*/ 	.short	0x0000
        /*0012*/ 	.short	0x0000
        /*0014*/ 	.byte	0x00, 0xf0, 0x01, 0x20


	//----- nvinfo : EIATTR_AT_ENTRY_FRAGMENTS
	.align		4
.L_34:
        /*0018*/ 	.byte	0x04, 0x4f
        /*001a*/ 	.short	(.L_36 - .L_35)


	//   ....[0]....
.L_35:
        /*001c*/ 	.word	0x00000007


	//----- nvinfo : EIATTR_RESERVED_SMEM_USED
	.align		4
.L_36:
        /*0020*/ 	.byte	0x01, 0x41
	.zero		2


	//----- nvinfo : EIATTR_SPARSE_MMA_MASK
	.align		4
        /*0024*/ 	.byte	0x03, 0x50
        /*0026*/ 	.short	0x0000


	//----- nvinfo : EIATTR_TCGEN05_2CTA_USED
	.align		4
        /*0028*/ 	.byte	0x01, 0x52
	.zero		2


	//----- nvinfo : EIATTR_MAXREG_COUNT
	.align		4
        /*002c*/ 	.byte	0x03, 0x1b
        /*002e*/ 	.short	0x00ff


	//----- nvinfo : EIATTR_NUM_BARRIERS
	.align		4
        /*0030*/ 	.byte	0x02, 0x4c
        /*0032*/ 	.byte	0x07
	.zero		1


	//----- nvinfo : EIATTR_EXTERNS
	.align		4
        /*0034*/ 	.byte	0x04, 0x0f
        /*0036*/ 	.short	(.L_38 - .L_37)


	//   ....[0]....
	.align		4
.L_37:
        /*0038*/ 	.word	index@(__assertfail)


	//----- nvinfo : EIATTR_MERCURY_ISA_VERSION
	.align		4
.L_38:
        /*003c*/ 	.byte	0x03, 0x5f
        /*003e*/ 	.short	0x0101


	//----- nvinfo : EIATTR_INT_WARP_WIDE_INSTR_OFFSETS
	.align		4
        /*0040*/ 	.byte	0x04, 0x31
        /*0042*/ 	.short	(.L_40 - .L_39)


	//   ....[0]....
.L_39:
        /*0044*/ 	.word	0x00000d50


	//   ....[1]....
        /*0048*/ 	.word	0x00000df0


	//   ....[2]....
        /*004c*/ 	.word	0x00004150


	//   ....[3]....
        /*0050*/ 	.word	0x00004170


	//   ....[4]....
        /*0054*/ 	.word	0x000041a0


	//   ....[5]....
        /*0058*/ 	.word	0x00004ce0


	//   ....[6]....
        /*005c*/ 	.word	0x00004d50


	//   ....[7]....
        /*0060*/ 	.word	0x00004e30


	//   ....[8]....
        /*0064*/ 	.word	0x00004eb0


	//   ....[9]....
        /*0068*/ 	.word	0x00004fb0


	//   ....[10]....
        /*006c*/ 	.word	0x00005030


	//   ....[11]....
        /*0070*/ 	.word	0x00005120


	//   ....[12]....
        /*0074*/ 	.word	0x000051d0


	//----- nvinfo : EIATTR_COOP_GROUP_MASK_REGIDS
	.align		4
.L_40:
        /*0078*/ 	.byte	0x04, 0x29
        /*007a*/ 	.short	(.L_42 - .L_41)


	//   ....[0]....
.L_41:
        /*007c*/ 	.word	0xffffffff


	//   ....[1]....
        /*0080*/ 	.word	0xffffffff


	//   ....[2]....
        /*0084*/ 	.word	0xffffffff


	//   ....[3]....
        /*0088*/ 	.word	0xffffffff


	//   ....[4]....
        /*008c*/ 	.word	0xffffffff


	//   ....[5]....
        /*0090*/ 	.word	0xffffffff


	//   ....[6]....
        /*0094*/ 	.word	0xffffffff


	//   ....[7]....
        /*0098*/ 	.word	0xffffffff


	//   ....[8]....
        /*009c*/ 	.word	0xffffffff


	//   ....[9]....
        /*00a0*/ 	.word	0xffffffff


	//   ....[10]....
        /*00a4*/ 	.word	0xffffffff


	//   ....[11]....
        /*00a8*/ 	.word	0xffffffff


	//   ....[12]....
        /*00ac*/ 	.word	0xffffffff


	//   ....[13]....
        /*00b0*/ 	.word	0xffffffff


	//----- nvinfo : EIATTR_COOP_GROUP_INSTR_OFFSETS
	.align		4
.L_42:
        /*00b4*/ 	.byte	0x04, 0x28
        /*00b6*/ 	.short	(.L_44 - .L_43)


	//   ....[0]....
.L_43:
        /*00b8*/ 	.word	0x000000b0


	//   ....[1]....
        /*00bc*/ 	.word	0x00000520


	//   ....[2]....
        /*00c0*/ 	.word	0x00000700


	//   ....[3]....
        /*00c4*/ 	.word	0x00000890


	//   ....[4]....
        /*00c8*/ 	.word	0x00000980


	//   ....[5]....
        /*00cc*/ 	.word	0x00000ae0


	//   ....[6]....
        /*00d0*/ 	.word	0x00000c30


	//   ....[7]....
        /*00d4*/ 	.word	0x00000e70


	//   ....[8]....
        /*00d8*/ 	.word	0x000021e0


	//   ....[9]....
        /*00dc*/ 	.word	0x00003130


	//   ....[10]....
        /*00e0*/ 	.word	0x00003600


	//   ....[11]....
        /*00e4*/ 	.word	0x00003630


	//   ....[12]....
        /*00e8*/ 	.word	0x00004050


	//   ....[13]....
        /*00ec*/ 	.word	0x00004260


	//----- nvinfo : EIATTR_VRC_CTA_INIT_COUNT
	.align		4
.L_44:
        /*00f0*/ 	.byte	0x02, 0x4a
        /*00f2*/ 	.byte	0x80
	.zero		1


	//----- nvinfo : EIATTR_SYSCALL_OFFSETS
	.align		4
        /*00f4*/ 	.byte	0x04, 0x46
        /*00f6*/ 	.short	(.L_46 - .L_45)


	//   ....[0]....
.L_45:
        /*00f8*/ 	.word	0x00005e50


	//   ....[1]....
        /*00fc*/ 	.word	0x00005f90


	//   ....[2]....
        /*0100*/ 	.word	0x00006820


	//   ....[3]....
        /*0104*/ 	.word	0x00007e40


	//   ....[4]....
        /*0108*/ 	.word	0x000093f0


	//   ....[5]....
        /*010c*/ 	.word	0x0000a9c0


	//----- nvinfo : EIATTR_MBARRIER_INSTR_OFFSETS
	.align		4
.L_46:
        /*0110*/ 	.byte	0x04, 0x39
        /*0112*/ 	.short	(.L_48 - .L_47)


	//   ....[0]....
.L_47:
        /*0114*/ 	.word	0x00000650
        /*0118*/ 	.word	0x000000ff
        /*011c*/ 	.word	0x00000000
        /*0120*/ 	.short	0x0100
        /*0122*/ 	.byte	0x04
	.zero		1


	//   ....[1]....
        /*0124*/ 	.word	0x00000660
        /*0128*/ 	.word	0x000000ff
        /*012c*/ 	.word	0x00000028
        /*0130*/ 	.short	0x0100
        /*0132*/ 	.byte	0x04
	.zero		1


	//   ....[2]....
        /*0134*/ 	.word	0x00000670
        /*0138*/ 	.word	0x000000ff
        /*013c*/ 	.word	0x00000008
        /*0140*/ 	.short	0x0100
        /*0142*/ 	.byte	0x04
	.zero		1


	//   ....[3]....
        /*0144*/ 	.word	0x00000680
        /*0148*/ 	.word	0x000000ff
        /*014c*/ 	.word	0x00000030
        /*0150*/ 	.short	0x0100
        /*0152*/ 	.byte	0x04
	.zero		1


	//   ....[4]....
        /*0154*/ 	.word	0x00000690
        /*0158*/ 	.word	0x000000ff
        /*015c*/ 	.word	0x00000010
        /*0160*/ 	.short	0x0100
        /*0162*/ 	.byte	0x04
	.zero		1


	//   ....[5]....
        /*0164*/ 	.word	0x000006a0
        /*0168*/ 	.word	0x000000ff
        /*016c*/ 	.word	0x00000038
        /*0170*/ 	.short	0x0100
        /*0172*/ 	.byte	0x04
	.zero		1


	//   ....[6]....
        /*0174*/ 	.word	0x000006b0
        /*0178*/ 	.word	0x000000ff
        /*017c*/ 	.word	0x00000018
        /*0180*/ 	.short	0x0100
        /*0182*/ 	.byte	0x04
	.zero		1


	//   ....[7]....
        /*0184*/ 	.word	0x000006c0
        /*0188*/ 	.word	0x000000ff
        /*018c*/ 	.word	0x00000040
        /*0190*/ 	.short	0x0100
        /*0192*/ 	.byte	0x04
	.zero		1


	//   ....[8]....
        /*0194*/ 	.word	0x000006d0
        /*0198*/ 	.word	0x000000ff
        /*019c*/ 	.word	0x00000020
        /*01a0*/ 	.short	0x0100
        /*01a2*/ 	.byte	0x04
	.zero		1


	//   ....[9]....
        /*01a4*/ 	.word	0x000006e0
        /*01a8*/ 	.word	0x000000ff
        /*01ac*/ 	.word	0x00000048
        /*01b0*/ 	.short	0x0100
        /*01b2*/ 	.byte	0x04
	.zero		1


	//   ....[10]....
        /*01b4*/ 	.word	0x00000800
        /*01b8*/ 	.word	0x000000ff
        /*01bc*/ 	.word	0x00000050
        /*01c0*/ 	.short	0x0100
        /*01c2*/ 	.byte	0x04
	.zero		1


	//   ....[11]....
        /*01c4*/ 	.word	0x00000810
        /*01c8*/ 	.word	0x000000ff
        /*01cc*/ 	.word	0x00000070
        /*01d0*/ 	.short	0x0100
        /*01d2*/ 	.byte	0x04
	.zero		1


	//   ....[12]....
        /*01d4*/ 	.word	0x00000820
        /*01d8*/ 	.word	0x000000ff
        /*01dc*/ 	.word	0x00000058
        /*01e0*/ 	.short	0x0100
        /*01e2*/ 	.byte	0x04
	.zero		1


	//   ....[13]....
        /*01e4*/ 	.word	0x00000830
        /*01e8*/ 	.word	0x000000ff
        /*01ec*/ 	.word	0x00000078
        /*01f0*/ 	.short	0x0100
        /*01f2*/ 	.byte	0x04
	.zero		1


	//   ....[14]....
        /*01f4*/ 	.word	0x00000840
        /*01f8*/ 	.word	0x000000ff
        /*01fc*/ 	.word	0x00000060
        /*0200*/ 	.short	0x0100
        /*0202*/ 	.byte	0x04
	.zero		1


	//   ....[15]....
        /*0204*/ 	.word	0x00000850
        /*0208*/ 	.word	0x000000ff
        /*020c*/ 	.word	0x00000080
        /*0210*/ 	.short	0x0100
        /*0212*/ 	.byte	0x04
	.zero		1


	//   ....[16]....
        /*0214*/ 	.word	0x00000860
        /*0218*/ 	.word	0x000000ff
        /*021c*/ 	.word	0x00000068
        /*0220*/ 	.short	0x0100
        /*0222*/ 	.byte	0x04
	.zero		1


	//   ....[17]....
        /*0224*/ 	.word	0x00000870
        /*0228*/ 	.word	0x000000ff
        /*022c*/ 	.word	0x00000088
        /*0230*/ 	.short	0x0100
        /*0232*/ 	.byte	0x04
	.zero		1


	//   ....[18]....
        /*0234*/ 	.word	0x00000950
        /*0238*/ 	.word	0x000000ff
        /*023c*/ 	.word	0x00000090
        /*0240*/ 	.short	0x0100
        /*0242*/ 	.byte	0x06
	.zero		1


	//   ....[19]....
        /*0244*/ 	.word	0x00000960
        /*0248*/ 	.word	0x000000ff
        /*024c*/ 	.word	0x00000098
        /*0250*/ 	.short	0x0100
        /*0252*/ 	.byte	0x06
	.zero		1


	//   ....[20]....
        /*0254*/ 	.word	0x00000a90
        /*0258*/ 	.word	0x000000ff
        /*025c*/ 	.word	0x000000a0
        /*0260*/ 	.short	0x0100
        /*0262*/ 	.byte	0x06
	.zero		1


	//   ....[21]....
        /*0264*/ 	.word	0x00000aa0
        /*0268*/ 	.word	0x000000ff
        /*026c*/ 	.word	0x000000b0
        /*0270*/ 	.short	0x0100
        /*0272*/ 	.byte	0x06
	.zero		1


	//   ....[22]....
        /*0274*/ 	.word	0x00000ab0
        /*0278*/ 	.word	0x000000ff
        /*027c*/ 	.word	0x000000a8
        /*0280*/ 	.short	0x0100
        /*0282*/ 	.byte	0x06
	.zero		1


	//   ....[23]....
        /*0284*/ 	.word	0x00000ac0
        /*0288*/ 	.word	0x000000ff
        /*028c*/ 	.word	0x000000b8
        /*0290*/ 	.short	0x0100
        /*0292*/ 	.byte	0x06
	.zero		1


	//   ....[24]....
        /*0294*/ 	.word	0x00000be0
        /*0298*/ 	.word	0x000000ff
        /*029c*/ 	.word	0x000000c0
        /*02a0*/ 	.short	0x0100
        /*02a2*/ 	.byte	0x04
	.zero		1


	//   ....[25]....
        /*02a4*/ 	.word	0x00000bf0
        /*02a8*/ 	.word	0x000000ff
        /*02ac*/ 	.word	0x000000d0
        /*02b0*/ 	.short	0x0100
        /*02b2*/ 	.byte	0x04
	.zero		1


	//   ....[26]....
        /*02b4*/ 	.word	0x00000c00
        /*02b8*/ 	.word	0x000000ff
        /*02bc*/ 	.word	0x000000c8
        /*02c0*/ 	.short	0x0100
        /*02c2*/ 	.byte	0x04
	.zero		1


	//   ....[27]....
        /*02c4*/ 	.word	0x00000c10
        /*02c8*/ 	.word	0x000000ff
        /*02cc*/ 	.word	0x000000d8
        /*02d0*/ 	.short	0x0100
        /*02d2*/ 	.byte	0x04
	.zero		1


	//   ....[28]....
        /*02d4*/ 	.word	0x00000d00
        /*02d8*/ 	.word	0x000000ff
        /*02dc*/ 	.word	0x000000e0
        /*02e0*/ 	.short	0x0100
        /*02e2*/ 	.byte	0x04
	.zero		1


	//   ....[29]....
        /*02e4*/ 	.word	0x00000d10
        /*02e8*/ 	.word	0x000000ff
        /*02ec*/ 	.word	0x000000f0
        /*02f0*/ 	.short	0x0100
        /*02f2*/ 	.byte	0x04
	.zero		1


	//   ....[30]....
        /*02f4*/ 	.word	0x00000d20
        /*02f8*/ 	.word	0x000000ff
        /*02fc*/ 	.word	0x000000e8
        /*0300*/ 	.short	0x0100
        /*0302*/ 	.byte	0x04
	.zero		1


	//   ....[31]....
        /*0304*/ 	.word	0x00000d30
        /*0308*/ 	.word	0x000000ff
        /*030c*/ 	.word	0x000000f8
        /*0310*/ 	.short	0x0100
        /*0312*/ 	.byte	0x04
	.zero		1


	//   ....[32]....
        /*0314*/ 	.word	0x00000e30
        /*0318*/ 	.word	0x000000ff
        /*031c*/ 	.word	0x00000100
        /*0320*/ 	.short	0x0100
        /*0322*/ 	.byte	0x06
	.zero		1


	//   ....[33]....
        /*0324*/ 	.word	0x00001a00
        /*0328*/ 	.word	0x00000003
        /*032c*/ 	.word	0x000000f0
        /*0330*/ 	.short	0x010a
        /*0332*/ 	.byte	0xff
	.zero		1


	//   ....[34]....
        /*0334*/ 	.word	0x00001a30
        /*0338*/ 	.word	0x00000003
        /*033c*/ 	.word	0x000000e0
        /*0340*/ 	.short	0x0101
        /*0342*/ 	.byte	0xff
	.zero		1


	//   ....[35]....
        /*0344*/ 	.word	0x00001af0
        /*0348*/ 	.word	0x000000ff
        /*034c*/ 	.word	0x00000028
        /*0350*/ 	.short	0x010a
        /*0352*/ 	.byte	0x04
	.zero		1


	//   ....[36]....
        /*0354*/ 	.word	0x00001bc0
        /*0358*/ 	.word	0x000000ff
        /*035c*/ 	.word	0x00000028
        /*0360*/ 	.short	0x010a
        /*0362*/ 	.byte	0x21
	.zero		1


	//   ....[37]....
        /*0364*/ 	.word	0x00001d70
        /*0368*/ 	.word	0x000000ff
        /*036c*/ 	.word	0x00000028
        /*0370*/ 	.short	0x010a
        /*0372*/ 	.byte	0x05
	.zero		1


	//   ....[38]....
        /*0374*/ 	.word	0x00001e80
        /*0378*/ 	.word	0x000000ff
        /*037c*/ 	.word	0x00000098
        /*0380*/ 	.short	0x0101
        /*0382*/ 	.byte	0x06
	.zero		1


	//   ....[39]....
        /*0384*/ 	.word	0x00001ea0
        /*0388*/ 	.word	0x000000ff
        /*038c*/ 	.word	0x00000028
        /*0390*/ 	.short	0x010a
        /*0392*/ 	.byte	0x04
	.zero		1


	//   ....[40]....
        /*0394*/ 	.word	0x00001f20
        /*0398*/ 	.word	0x000000ff
        /*039c*/ 	.word	0x00000028
        /*03a0*/ 	.short	0x010a
        /*03a2*/ 	.byte	0x11
	.zero		1


	//   ....[41]....
        /*03a4*/ 	.word	0x000020b0
        /*03a8*/ 	.word	0x000000ff
        /*03ac*/ 	.word	0x00000028
        /*03b0*/ 	.short	0x010a
        /*03b2*/ 	.byte	0x05
	.zero		1


	//   ....[42]....
        /*03b4*/ 	.word	0x00002210
        /*03b8*/ 	.word	0x00000003
        /*03bc*/ 	.word	0x000000a0
        /*03c0*/ 	.short	0x010a
        /*03c2*/ 	.byte	0xff
	.zero		1


	//   ....[43]....
        /*03c4*/ 	.word	0x00002360
        /*03c8*/ 	.word	0x00000000
        /*03cc*/ 	.word	0x00000000
        /*03d0*/ 	.short	0x0101
        /*03d2*/ 	.byte	0xff
	.zero		1


	//   ....[44]....
        /*03d4*/ 	.word	0x00002920
        /*03d8*/ 	.word	0x000000ff
        /*03dc*/ 	.word	0x00000000
        /*03e0*/ 	.short	0x010a
        /*03e2*/ 	.byte	0x04
	.zero		1


	//   ....[45]....
        /*03e4*/ 	.word	0x000029b0
        /*03e8*/ 	.word	0x000000ff
        /*03ec*/ 	.word	0x00000000
        /*03f0*/ 	.short	0x010a
        /*03f2*/ 	.byte	0x05
	.zero		1


	//   ....[46]....
        /*03f4*/ 	.word	0x00002a40
        /*03f8*/ 	.word	0x000000ff
        /*03fc*/ 	.word	0x00000000
        /*0400*/ 	.short	0x010a
        /*0402*/ 	.byte	0x05
	.zero		1


	//   ....[47]....
        /*0404*/ 	.word	0x00002ad0
        /*0408*/ 	.word	0x000000ff
        /*040c*/ 	.word	0x00000000
        /*0410*/ 	.short	0x010a
        /*0412*/ 	.byte	0x05
	.zero		1


	//   ....[48]....
        /*0414*/ 	.word	0x00002b70
        /*0418*/ 	.word	0x00000000
        /*041c*/ 	.word	0x00000000
        /*0420*/ 	.short	0x010a
        /*0422*/ 	.byte	0xff
	.zero		1


	//   ....[49]....
        /*0424*/ 	.word	0x00002c90
        /*0428*/ 	.word	0x00000000
        /*042c*/ 	.word	0x000000e0
        /*0430*/ 	.short	0x010a
        /*0432*/ 	.byte	0xff
	.zero		1


	//   ....[50]....
        /*0434*/ 	.word	0x00002d00
        /*0438*/ 	.word	0x00000004
        /*043c*/ 	.word	0x00000000
        /*0440*/ 	.short	0x0101
        /*0442*/ 	.byte	0xff
	.zero		1


	//   ....[51]....
        /*0444*/ 	.word	0x00002d20
        /*0448*/ 	.word	0x000000ff
        /*044c*/ 	.word	0x000000b0
        /*0450*/ 	.short	0x010a
        /*0452*/ 	.byte	0x04
	.zero		1


	//   ....[52]....
        /*0454*/ 	.word	0x00002e40
        /*0458*/ 	.word	0x00000000
        /*045c*/ 	.word	0x000000a0
        /*0460*/ 	.short	0x010a
        /*0462*/ 	.byte	0xff
	.zero		1


	//   ....[53]....
        /*0464*/ 	.word	0x00002f40
        /*0468*/ 	.word	0x00000000
        /*046c*/ 	.word	0x00000000
        /*0470*/ 	.short	0x0101
        /*0472*/ 	.byte	0xff
	.zero		1


	//   ....[54]....
        /*0474*/ 	.word	0x00002fd0
        /*0478*/ 	.word	0x000000ff
        /*047c*/ 	.word	0x000000b0
        /*0480*/ 	.short	0x0106
        /*0482*/ 	.byte	0x04
	.zero		1


	//   ....[55]....
        /*0484*/ 	.word	0x00002ff0
        /*0488*/ 	.word	0x000000ff
        /*048c*/ 	.word	0x000000b0
        /*0490*/ 	.short	0x010a
        /*0492*/ 	.byte	0x04
	.zero		1


	//   ....[56]....
        /*0494*/ 	.word	0x00003080
        /*0498*/ 	.word	0x000000ff
        /*049c*/ 	.word	0x000000b0
        /*04a0*/ 	.short	0x0106
        /*04a2*/ 	.byte	0x07
	.zero		1


	//   ....[57]....
        /*04a4*/ 	.word	0x000030c0
        /*04a8*/ 	.word	0x00000000
        /*04ac*/ 	.word	0x000000b0
        /*04b0*/ 	.short	0x010a
        /*04b2*/ 	.byte	0xff
	.zero		1


	//   ....[58]....
        /*04b4*/ 	.word	0x00003300
        /*04b8*/ 	.word	0x000000ff
        /*04bc*/ 	.word	0x00000008
        /*04c0*/ 	.short	0x010a
        /*04c2*/ 	.byte	0x05
	.zero		1


	//   ....[59]....
        /*04c4*/ 	.word	0x00003320
        /*04c8*/ 	.word	0x000000ff
        /*04cc*/ 	.word	0x00000008
        /*04d0*/ 	.short	0x010a
        /*04d2*/ 	.byte	0x05
	.zero		1


	//   ....[60]....
        /*04d4*/ 	.word	0x000034b0
        /*04d8*/ 	.word	0x000000ff
        /*04dc*/ 	.word	0x00000008
        /*04e0*/ 	.short	0x010a
        /*04e2*/ 	.byte	0x05
	.zero		1


	//   ....[61]....
        /*04e4*/ 	.word	0x000034d0
        /*04e8*/ 	.word	0x000000ff
        /*04ec*/ 	.word	0x00000008
        /*04f0*/ 	.short	0x010a
        /*04f2*/ 	.byte	0x05
	.zero		1


	//   ....[62]....
        /*04f4*/ 	.word	0x00003590
        /*04f8*/ 	.word	0x000000ff
        /*04fc*/ 	.word	0x00000000
        /*0500*/ 	.short	0x0101
        /*0502*/ 	.byte	0x04
	.zero		1


	//   ....[63]....
        /*0504*/ 	.word	0x00003890
        /*0508*/ 	.word	0x00000000
        /*050c*/ 	.word	0x000000a0
        /*0510*/ 	.short	0x010a
        /*0512*/ 	.byte	0xff
	.zero		1


	//   ....[64]....
        /*0514*/ 	.word	0x00003950
        /*0518*/ 	.word	0x00000000
        /*051c*/ 	.word	0x00000000
        /*0520*/ 	.short	0x0101
        /*0522*/ 	.byte	0xff
	.zero		1


	//   ....[65]....
        /*0524*/ 	.word	0x00003a10
        /*0528*/ 	.word	0x000000ff
        /*052c*/ 	.word	0x00000000
        /*0530*/ 	.short	0x010a
        /*0532*/ 	.byte	0x04
	.zero		1


	//   ....[66]....
        /*0534*/ 	.word	0x00003a20
        /*0538*/ 	.word	0x000000ff
        /*053c*/ 	.word	0x000000d0
        /*0540*/ 	.short	0x010a
        /*0542*/ 	.byte	0x17
	.zero		1


	//   ....[67]....
        /*0544*/ 	.word	0x00003ad0
        /*0548*/ 	.word	0x000000ff
        /*054c*/ 	.word	0x00000000
        /*0550*/ 	.short	0x010a
        /*0552*/ 	.byte	0x05
	.zero		1


	//   ....[68]....
        /*0554*/ 	.word	0x00003c10
        /*0558*/ 	.word	0x000000ff
        /*055c*/ 	.word	0x00000000
        /*0560*/ 	.short	0x010a
        /*0562*/ 	.byte	0x04
	.zero		1


	//   ....[69]....
        /*0564*/ 	.word	0x00003e60
        /*0568*/ 	.word	0x000000ff
        /*056c*/ 	.word	0x00000000
        /*0570*/ 	.short	0x010a
        /*0572*/ 	.byte	0x04
	.zero		1


	//   ....[70]....
        /*0574*/ 	.word	0x00003f00
        /*0578*/ 	.word	0x00000000
        /*057c*/ 	.word	0x00000000
        /*0580*/ 	.short	0x010a
        /*0582*/ 	.byte	0xff
	.zero		1


	//   ....[71]....
        /*0584*/ 	.word	0x00003f40
        /*0588*/ 	.word	0x00000000
        /*058c*/ 	.word	0x00000000
        /*0590*/ 	.short	0x010a
        /*0592*/ 	.byte	0xff
	.zero		1


	//   ....[72]....
        /*0594*/ 	.word	0x00003fb0
        /*0598*/ 	.word	0x000000ff
        /*059c*/ 	.word	0x00000000
        /*05a0*/ 	.short	0x0101
        /*05a2*/ 	.byte	0x04
	.zero		1


	//   ....[73]....
        /*05a4*/ 	.word	0x00003ff0
        /*05a8*/ 	.word	0x000000ff
        /*05ac*/ 	.word	0x00000100
        /*05b0*/ 	.short	0x010a
        /*05b2*/ 	.byte	0x11
	.zero		1


	//   ....[74]....
        /*05b4*/ 	.word	0x00004040
        /*05b8*/ 	.word	0x000000ff
        /*05bc*/ 	.word	0x00000000
        /*05c0*/ 	.short	0x0101
        /*05c2*/ 	.byte	0x04
	.zero		1


	//   ....[75]....
        /*05c4*/ 	.word	0x000044e0
        /*05c8*/ 	.word	0x0000000c
        /*05cc*/ 	.word	0x000000a0
        /*05d0*/ 	.short	0x010a
        /*05d2*/ 	.byte	0xff
	.zero		1


	//   ....[76]....
        /*05d4*/ 	.word	0x00004650
        /*05d8*/ 	.word	0x00000000
        /*05dc*/ 	.word	0x00000000
        /*05e0*/ 	.short	0x0101
        /*05e2*/ 	.byte	0xff
	.zero		1


	//   ....[77]....
        /*05e4*/ 	.word	0x00004ae0
        /*05e8*/ 	.word	0x000000ff
        /*05ec*/ 	.word	0x00000098
        /*05f0*/ 	.short	0x010a
        /*05f2*/ 	.byte	0x15
	.zero		1


	//   ....[78]....
        /*05f4*/ 	.word	0x00004c60
        /*05f8*/ 	.word	0x000000ff
        /*05fc*/ 	.word	0x00000070
        /*0600*/ 	.short	0x010a
        /*0602*/ 	.byte	0x15
	.zero		1


	//   ....[79]....
        /*0604*/ 	.word	0x00004de0
        /*0608*/ 	.word	0x000000ff
        /*060c*/ 	.word	0x00000050
        /*0610*/ 	.short	0x010b
        /*0612*/ 	.byte	0x15
	.zero		1


	//   ....[80]....
        /*0614*/ 	.word	0x00004df0
        /*0618*/ 	.word	0x000000ff
        /*061c*/ 	.word	0x00000000
        /*0620*/ 	.short	0x0101
        /*0622*/ 	.byte	0x06
	.zero		1


	//   ....[81]....
        /*0624*/ 	.word	0x00004e00
        /*0628*/ 	.word	0x000000ff
        /*062c*/ 	.word	0x00000078
        /*0630*/ 	.short	0x010a
        /*0632*/ 	.byte	0x15
	.zero		1


	//   ....[82]....
        /*0634*/ 	.word	0x00004f60
        /*0638*/ 	.word	0x000000ff
        /*063c*/ 	.word	0x00000058
        /*0640*/ 	.short	0x010b
        /*0642*/ 	.byte	0x15
	.zero		1


	//   ....[83]....
        /*0644*/ 	.word	0x00004f70
        /*0648*/ 	.word	0x000000ff
        /*064c*/ 	.word	0x00000000
        /*0650*/ 	.short	0x0101
        /*0652*/ 	.byte	0x06
	.zero		1


	//   ....[84]....
        /*0654*/ 	.word	0x00004f80
        /*0658*/ 	.word	0x000000ff
        /*065c*/ 	.word	0x00000080
        /*0660*/ 	.short	0x010a
        /*0662*/ 	.byte	0x15
	.zero		1


	//   ....[85]....
        /*0664*/ 	.word	0x000050d0
        /*0668*/ 	.word	0x000000ff
        /*066c*/ 	.word	0x00000060
        /*0670*/ 	.short	0x010b
        /*0672*/ 	.byte	0x15
	.zero		1


	//   ....[86]....
        /*0674*/ 	.word	0x000050e0
        /*0678*/ 	.word	0x000000ff
        /*067c*/ 	.word	0x00000000
        /*0680*/ 	.short	0x0101
        /*0682*/ 	.byte	0x06
	.zero		1


	//   ....[87]....
        /*0684*/ 	.word	0x000050f0
        /*0688*/ 	.word	0x000000ff
        /*068c*/ 	.word	0x00000088
        /*0690*/ 	.short	0x010a
        /*0692*/ 	.byte	0x15
	.zero		1


	//   ....[88]....
        /*0694*/ 	.word	0x000052f0
        /*0698*/ 	.word	0x000000ff
        /*069c*/ 	.word	0x00000068
        /*06a0*/ 	.short	0x010b
        /*06a2*/ 	.byte	0x15
	.zero		1


	//   ....[89]....
        /*06a4*/ 	.word	0x00005300
        /*06a8*/ 	.word	0x000000ff
        /*06ac*/ 	.word	0x00000000
        /*06b0*/ 	.short	0x0101
        /*06b2*/ 	.byte	0x25
	.zero		1


	//   ....[90]....
        /*06b4*/ 	.word	0x00005330
        /*06b8*/ 	.word	0x000000ff
        /*06bc*/ 	.word	0x00000070
        /*06c0*/ 	.short	0x010a
        /*06c2*/ 	.byte	0x15
	.zero		1


	//   ....[91]....
        /*06c4*/ 	.word	0x00005350
        /*06c8*/ 	.word	0x000000ff
        /*06cc*/ 	.word	0x00000078
        /*06d0*/ 	.short	0x010a
        /*06d2*/ 	.byte	0x15
	.zero		1


	//   ....[92]....
        /*06d4*/ 	.word	0x00005370
        /*06d8*/ 	.word	0x000000ff
        /*06dc*/ 	.word	0x00000080
        /*06e0*/ 	.short	0x010a
        /*06e2*/ 	.byte	0x15
	.zero		1


	//   ....[93]....
        /*06e4*/ 	.word	0x000053b0
        /*06e8*/ 	.word	0x00000000
        /*06ec*/ 	.word	0x00000088
        /*06f0*/ 	.short	0x010a
        /*06f2*/ 	.byte	0xff
	.zero		1


	//   ....[94]....
        /*06f4*/ 	.word	0x000056e0
        /*06f8*/ 	.word	0x00000003
        /*06fc*/ 	.word	0x000000a0
        /*0700*/ 	.short	0x010a
        /*0702*/ 	.byte	0xff
	.zero		1


	//   ....[95]....
        /*0704*/ 	.word	0x00005860
        /*0708*/ 	.word	0x00000000
        /*070c*/ 	.word	0x00000000
        /*0710*/ 	.short	0x0101
        /*0712*/ 	.byte	0xff
	.zero		1


	//   ....[96]....
        /*0714*/ 	.word	0x000063c0
        /*0718*/ 	.word	0x00000003
        /*071c*/ 	.word	0x00000050
        /*0720*/ 	.short	0x010a
        /*0722*/ 	.byte	0xff
	.zero		1


	//   ....[97]....
        /*0724*/ 	.word	0x00006400
        /*0728*/ 	.word	0x000000a3
        /*072c*/ 	.word	0x000000c0
        /*0730*/ 	.short	0x010a
        /*0732*/ 	.byte	0xff
	.zero		1


	//   ....[98]....
        /*0734*/ 	.word	0x00006530
        /*0738*/ 	.word	0x00000003
        /*073c*/ 	.word	0x00000050
        /*0740*/ 	.short	0x010a
        /*0742*/ 	.byte	0xff
	.zero		1


	//   ....[99]....
        /*0744*/ 	.word	0x00006670
        /*0748*/ 	.word	0x00000000
        /*074c*/ 	.word	0x00000000
        /*0750*/ 	.short	0x0101
        /*0752*/ 	.byte	0xff
	.zero		1


	//   ....[100]....
        /*0754*/ 	.word	0x000066f0
        /*0758*/ 	.word	0x000000a3
        /*075c*/ 	.word	0x000000c0
        /*0760*/ 	.short	0x010a
        /*0762*/ 	.byte	0xff
	.zero		1


	//   ....[101]....
        /*0764*/ 	.word	0x00007aa0
        /*0768*/ 	.word	0x000000bf
        /*076c*/ 	.word	0x00000050
        /*0770*/ 	.short	0x010a
        /*0772*/ 	.byte	0xff
	.zero		1


	//   ....[102]....
        /*0774*/ 	.word	0x00007b70
        /*0778*/ 	.word	0x000000bf
        /*077c*/ 	.word	0x00000050
        /*0780*/ 	.short	0x010a
        /*0782*/ 	.byte	0xff
	.zero		1


	//   ....[103]....
        /*0784*/ 	.word	0x00007cb0
        /*0788*/ 	.word	0x00000000
        /*078c*/ 	.word	0x00000000
        /*0790*/ 	.short	0x0101
        /*0792*/ 	.byte	0xff
	.zero		1


	//   ....[104]....
        /*0794*/ 	.word	0x00009050
        /*0798*/ 	.word	0x00000000
        /*079c*/ 	.word	0x00000050
        /*07a0*/ 	.short	0x010a
        /*07a2*/ 	.byte	0xff
	.zero		1


	//   ....[105]....
        /*07a4*/ 	.word	0x00009120
        /*07a8*/ 	.word	0x00000000
        /*07ac*/ 	.word	0x00000050
        /*07b0*/ 	.short	0x010a
        /*07b2*/ 	.byte	0xff
	.zero		1


	//   ....[106]....
        /*07b4*/ 	.word	0x00009260
        /*07b8*/ 	.word	0x00000000
        /*07bc*/ 	.word	0x00000000
        /*07c0*/ 	.short	0x0101
        /*07c2*/ 	.byte	0xff
	.zero		1


	//   ....[107]....
        /*07c4*/ 	.word	0x0000a630
        /*07c8*/ 	.word	0x00000000
        /*07cc*/ 	.word	0x00000050
        /*07d0*/ 	.short	0x010a
        /*07d2*/ 	.byte	0xff
	.zero		1


	//   ....[108]....
        /*07d4*/ 	.word	0x0000a700
        /*07d8*/ 	.word	0x00000000
        /*07dc*/ 	.word	0x00000050
        /*07e0*/ 	.short	0x010a
        /*07e2*/ 	.byte	0xff
	.zero		1


	//   ....[109]....
        /*07e4*/ 	.word	0x0000a840
        /*07e8*/ 	.word	0x00000000
        /*07ec*/ 	.word	0x00000000
        /*07f0*/ 	.short	0x0101
        /*07f2*/ 	.byte	0xff
	.zero		1


	//   ....[110]....
        /*07f4*/ 	.word	0x0000ac70
        /*07f8*/ 	.word	0x000000a3
        /*07fc*/ 	.word	0x00000000
        /*0800*/ 	.short	0x0101
        /*0802*/ 	.byte	0xff
	.zero		1


	//   ....[111]....
        /*0804*/ 	.word	0x0000bce0
        /*0808*/ 	.word	0x00000003
        /*080c*/ 	.word	0x000000f0
        /*0810*/ 	.short	0x010a
        /*0812*/ 	.byte	0xff
	.zero		1


	//   ....[112]....
        /*0814*/ 	.word	0x0000bd40
        /*0818*/ 	.word	0x00000000
        /*081c*/ 	.word	0x00000028
        /*0820*/ 	.short	0x010a
        /*0822*/ 	.byte	0xff
	.zero		1


	//   ....[113]....
        /*0824*/ 	.word	0x0000bda0
        /*0828*/ 	.word	0x00000000
        /*082c*/ 	.word	0x00000028
        /*0830*/ 	.short	0x010a
        /*0832*/ 	.byte	0xff
	.zero		1


	//   ....[114]....
        /*0834*/ 	.word	0x0000bdf0
        /*0838*/ 	.word	0x00000003
        /*083c*/ 	.word	0x000000a0
        /*0840*/ 	.short	0x010a
        /*0842*/ 	.byte	0xff
	.zero		1


	//   ....[115]....
        /*0844*/ 	.word	0x0000be50
        /*0848*/ 	.word	0x00000000
        /*084c*/ 	.word	0x00000000
        /*0850*/ 	.short	0x010a
        /*0852*/ 	.byte	0xff
	.zero		1


	//   ....[116]....
        /*0854*/ 	.word	0x0000beb0
        /*0858*/ 	.word	0x00000000
        /*085c*/ 	.word	0x00000000
        /*0860*/ 	.short	0x010a
        /*0862*/ 	.byte	0xff
	.zero		1


	//   ....[117]....
        /*0864*/ 	.word	0x0000bf10
        /*0868*/ 	.word	0x00000000
        /*086c*/ 	.word	0x00000000
        /*0870*/ 	.short	0x010a
        /*0872*/ 	.byte	0xff
	.zero		1


	//   ....[118]....
        /*0874*/ 	.word	0x0000bf70
        /*0878*/ 	.word	0x00000000
        /*087c*/ 	.word	0x00000000
        /*0880*/ 	.short	0x010a
        /*0882*/ 	.byte	0xff
	.zero		1


	//   ....[119]....
        /*0884*/ 	.word	0x0000bfc0
        /*0888*/ 	.word	0x00000000
        /*088c*/ 	.word	0x000000e0
        /*0890*/ 	.short	0x010a
        /*0892*/ 	.byte	0xff
	.zero		1


	//   ....[120]....
        /*0894*/ 	.word	0x0000c020
        /*0898*/ 	.word	0x00000000
        /*089c*/ 	.word	0x000000b0
        /*08a0*/ 	.short	0x010a
        /*08a2*/ 	.byte	0xff
	.zero		1


	//   ....[121]....
        /*08a4*/ 	.word	0x0000c070
        /*08a8*/ 	.word	0x00000000
        /*08ac*/ 	.word	0x000000a0
        /*08b0*/ 	.short	0x010a
        /*08b2*/ 	.byte	0xff
	.zero		1


	//   ....[122]....
        /*08b4*/ 	.word	0x0000c0d0
        /*08b8*/ 	.word	0x00000000
        /*08bc*/ 	.word	0x000000b0
        /*08c0*/ 	.short	0x010a
        /*08c2*/ 	.byte	0xff
	.zero		1


	//   ....[123]....
        /*08c4*/ 	.word	0x0000c130
        /*08c8*/ 	.word	0x00000005
        /*08cc*/ 	.word	0x00000008
        /*08d0*/ 	.short	0x010a
        /*08d2*/ 	.byte	0xff
	.zero		1


	//   ....[124]....
        /*08d4*/ 	.word	0x0000c220
        /*08d8*/ 	.word	0x00000003
        /*08dc*/ 	.word	0x00000008
        /*08e0*/ 	.short	0x010a
        /*08e2*/ 	.byte	0xff
	.zero		1


	//   ....[125]....
        /*08e4*/ 	.word	0x0000c270
        /*08e8*/ 	.word	0x00000000
        /*08ec*/ 	.word	0x000000a0
        /*08f0*/ 	.short	0x010a
        /*08f2*/ 	.byte	0xff
	.zero		1


	//   ....[126]....
        /*08f4*/ 	.word	0x0000c2d0
        /*08f8*/ 	.word	0x00000000
        /*08fc*/ 	.word	0x000000d0
        /*0900*/ 	.short	0x010a
        /*0902*/ 	.byte	0xff
	.zero		1


	//   ....[127]....
        /*0904*/ 	.word	0x0000c330
        /*0908*/ 	.word	0x00000000
        /*090c*/ 	.word	0x00000000
        /*0910*/ 	.short	0x010a
        /*0912*/ 	.byte	0xff
	.zero		1


	//   ....[128]....
        /*0914*/ 	.word	0x0000c390
        /*0918*/ 	.word	0x00000000
        /*091c*/ 	.word	0x00000000
        /*0920*/ 	.short	0x010a
        /*0922*/ 	.byte	0xff
	.zero		1


	//   ....[129]....
        /*0924*/ 	.word	0x0000c3f0
        /*0928*/ 	.word	0x00000000
        /*092c*/ 	.word	0x00000100
        /*0930*/ 	.short	0x010a
        /*0932*/ 	.byte	0xff
	.zero		1


	//   ....[130]....
        /*0934*/ 	.word	0x0000c440
        /*0938*/ 	.word	0x0000000c
        /*093c*/ 	.word	0x000000a0
        /*0940*/ 	.short	0x010a
        /*0942*/ 	.byte	0xff
	.zero		1


	//   ....[131]....
        /*0944*/ 	.word	0x0000c4a0
        /*0948*/ 	.word	0x00000000
        /*094c*/ 	.word	0x00000098
        /*0950*/ 	.short	0x010a
        /*0952*/ 	.byte	0xff
	.zero		1


	//   ....[132]....
        /*0954*/ 	.word	0x0000c500
        /*0958*/ 	.word	0x00000000
        /*095c*/ 	.word	0x00000070
        /*0960*/ 	.short	0x010a
        /*0962*/ 	.byte	0xff
	.zero		1


	//   ....[133]....
        /*0964*/ 	.word	0x0000c560
        /*0968*/ 	.word	0x00000000
        /*096c*/ 	.word	0x00000078
        /*0970*/ 	.short	0x010a
        /*0972*/ 	.byte	0xff
	.zero		1


	//   ....[134]....
        /*0974*/ 	.word	0x0000c5c0
        /*0978*/ 	.word	0x00000000
        /*097c*/ 	.word	0x00000080
        /*0980*/ 	.short	0x010a
        /*0982*/ 	.byte	0xff
	.zero		1


	//   ....[135]....
        /*0984*/ 	.word	0x0000c620
        /*0988*/ 	.word	0x00000000
        /*098c*/ 	.word	0x00000088
        /*0990*/ 	.short	0x010a
        /*0992*/ 	.byte	0xff
	.zero		1


	//   ....[136]....
        /*0994*/ 	.word	0x0000c680
        /*0998*/ 	.word	0x00000000
        /*099c*/ 	.word	0x00000070
        /*09a0*/ 	.short	0x010a
        /*09a2*/ 	.byte	0xff
	.zero		1


	//   ....[137]....
        /*09a4*/ 	.word	0x0000c6e0
        /*09a8*/ 	.word	0x00000000
        /*09ac*/ 	.word	0x00000078
        /*09b0*/ 	.short	0x010a
        /*09b2*/ 	.byte	0xff
	.zero		1


	//   ....[138]....
        /*09b4*/ 	.word	0x0000c740
        /*09b8*/ 	.word	0x00000000
        /*09bc*/ 	.word	0x00000080
        /*09c0*/ 	.short	0x010a
        /*09c2*/ 	.byte	0xff
	.zero		1


	//   ....[139]....
        /*09c4*/ 	.word	0x0000c790
        /*09c8*/ 	.word	0x00000003
        /*09cc*/ 	.word	0x000000a0
        /*09d0*/ 	.short	0x010a
        /*09d2*/ 	.byte	0xff
	.zero		1


	//   ....[140]....
        /*09d4*/ 	.word	0x0000c7e0
        /*09d8*/ 	.word	0x00000003
        /*09dc*/ 	.word	0x00000050
        /*09e0*/ 	.short	0x010a
        /*09e2*/ 	.byte	0xff
	.zero		1


	//   ....[141]....
        /*09e4*/ 	.word	0x0000c830
        /*09e8*/ 	.word	0x000000a3
        /*09ec*/ 	.word	0x000000c0
        /*09f0*/ 	.short	0x010a
        /*09f2*/ 	.byte	0xff
	.zero		1


	//   ....[142]....
        /*09f4*/ 	.word	0x0000c880
        /*09f8*/ 	.word	0x000000bf
        /*09fc*/ 	.word	0x00000050
        /*0a00*/ 	.short	0x010a
        /*0a02*/ 	.byte	0xff
	.zero		1


	//   ....[143]....
        /*0a04*/ 	.word	0x0000c8d0
        /*0a08*/ 	.word	0x00000000
        /*0a0c*/ 	.word	0x00000050
        /*0a10*/ 	.short	0x010a
        /*0a12*/ 	.byte	0xff
	.zero		1


	//   ....[144]....
        /*0a14*/ 	.word	0x0000c920
        /*0a18*/ 	.word	0x00000000
        /*0a1c*/ 	.word	0x00000050
        /*0a20*/ 	.short	0x010a
        /*0a22*/ 	.byte	0xff
	.zero		1


	//----- nvinfo : EIATTR_NUM_MBARRIERS
	.align		4
.L_48:
        /*0a24*/ 	.byte	0x03, 0x38
        /*0a26*/ 	.short	0x0021


	//----- nvinfo : EIATTR_EXIT_INSTR_OFFSETS
	.align		4
        /*0a28*/ 	.byte	0x04, 0x1c
        /*0a2a*/ 	.short	(.L_50 - .L_49)


	//   ....[0]....
.L_49:
        /*0a2c*/ 	.word	0x00002ba0


	//   ....[1]....
        /*0a30*/ 	.word	0x00003090


	//   ....[2]....
        /*0a34*/ 	.word	0x000030f0


	//   ....[3]....
        /*0a38*/ 	.word	0x00004270


	//   ....[4]....
        /*0a3c*/ 	.word	0x000053e0


	//   ....[5]....
        /*0a40*/ 	.word	0x00005420


	//   ....[6]....
        /*0a44*/ 	.word	0x0000bcd0


	//----- nvinfo : EIATTR_MAX_THREADS
	.align		4
.L_50:
        /*0a48*/ 	.byte	0x04, 0x05
        /*0a4a*/ 	.short	(.L_52 - .L_51)
.L_51:
        /*0a4c*/ 	.word	0x00000100
        /*0a50*/ 	.word	0x00000001
        /*0a54*/ 	.word	0x00000001


	//----- nvinfo : EIATTR_CRS_STACK_SIZE
	.align		4
.L_52:
        /*0a58*/ 	.byte	0x04, 0x1e
        /*0a5a*/ 	.short	(.L_54 - .L_53)
.L_53:
        /*0a5c*/ 	.word	0x00000000


	//----- nvinfo : EIATTR_CBANK_PARAM_SIZE
	.align		4
.L_54:
        /*0a60*/ 	.byte	0x03, 0x19
        /*0a62*/ 	.short	0x0800


	//----- nvinfo : EIATTR_PARAM_CBANK
	.align		4
        /*0a64*/ 	.byte	0x04, 0x0a
        /*0a66*/ 	.short	(.L_56 - .L_55)
	.align		4
.L_55:
        /*0a68*/ 	.word	index@(.nv.constant0._ZN7cutlass13device_kernelINS_4gemm6kernel13GemmUniversalIN4cute5tupleIJiiiiEEENS1_10collective13CollectiveMmaINS1_35MainloopSm100TmaUmmaWarpSpecializedILi5ELi2ELi2ENS5_IJNS4_1CILi2EEESB_NSA_ILi1EEEEEEEENS5_IJNSA_ILi256EEESF_NSA_ILi64EEEEEENS_12float_e4m3_tENS5_IJlSC_lEEESI_SJ_NS4_8TiledMMAINS4_8MMA_AtomIJNS4_10MMA_TraitsINS4_25SM100_MMA_F8F6F4_2x1SM_SSEJSI_SI_fSF_SF_NS4_17integral_constantINS4_4UMMA5MajorELSQ_0EEESR_NSO_INSP_7ScaleInELSS_0EEEST_EEEEEENS4_6LayoutINS5_IJSC_SC_SC_EEENS5_IJNSA_ILi0EEESY_SY_EEEEENS5_IJNS4_10UnderscoreES11_S11_EEEEENS4_28SM100_TMA_2SM_LOAD_MULTICASTENS4_14ComposedLayoutINS4_7SwizzleILi2ELi4ELi3EEENS4_18smem_ptr_flag_bitsILi8EEENSW_INS5_IJNSA_ILi8EEESG_EEENS5_IJSG_SC_EEEEEEEvNS4_8identityENS4_18SM100_TMA_2SM_LOADES1E_vS1F_EENS_8epilogue10collective18CollectiveEpilogueINS1I_23Sm100TmaWarpSpecializedILi4ELi2ELi64ELb0ELb0EEEJNS5_IJNSA_ILi128EEESF_SG_EEENS5_IJNSW_IS1N_SC_EENSW_ISG_SC_EEEEESI_SJ_SI_SJ_NS1I_6fusion15FusionCallbacksIS1M_NS1S_17LinearCombinationISI_fSI_fLNS_15FloatRoundStyleE2EEES1O_S1R_JEEENS4_5SM1004TMEM4LOAD26SM100_TMEM_LOAD_32dp32b64xENS4_13SM90_TMA_LOADES1E_NS4_39AutoVectorizingCopyWithAssumedAlignmentILi128EEENS4_14SM90_TMA_STOREES1E_S24_S24_EEEvvEEEEvNT_6ParamsE)
        /*0a6c*/ 	.short	0x0380
        /*0a6e*/ 	.short	0x0800


	//----- nvinfo : EIATTR_SW_WAR
	.align		4
.L_56:
        /*0a70*/ 	.byte	0x04, 0x36
        /*0a72*/ 	.short	(.L_58 - .L_57)
.L_57:
        /*0a74*/ 	.word	0x00000008
.L_58:


//--------------------- .nv.callgraph             --------------------------
	.section	.nv.callgraph,"",@"SHT_CUDA_CALLGRAPH"
	.align	4
	.sectionentsize	8
	.align		4
        /*0000*/ 	.word	0x00000000
	.align		4
        /*0004*/ 	.word	0xffffffff
	.align		4
        /*0008*/ 	.word	index@(_ZN7cutlass13device_kernelINS_4gemm6kernel13GemmUniversalIN4cute5tupleIJiiiiEEENS1_10collective13CollectiveMmaINS1_35MainloopSm100TmaUmmaWarpSpecializedILi5ELi2ELi2ENS5_IJNS4_1CILi2EEESB_NSA_ILi1EEEEEEEENS5_IJNSA_ILi256EEESF_NSA_ILi64EEEEEENS_12float_e4m3_tENS5_IJlSC_lEEESI_SJ_NS4_8TiledMMAINS4_8MMA_AtomIJNS4_10MMA_TraitsINS4_25SM100_MMA_F8F6F4_2x1SM_SSEJSI_SI_fSF_SF_NS4_17integral_constantINS4_4UMMA5MajorELSQ_0EEESR_NSO_INSP_7ScaleInELSS_0EEEST_EEEEEENS4_6LayoutINS5_IJSC_SC_SC_EEENS5_IJNSA_ILi0EEESY_SY_EEEEENS5_IJNS4_10UnderscoreES11_S11_EEEEENS4_28SM100_TMA_2SM_LOAD_MULTICASTENS4_14ComposedLayoutINS4_7SwizzleILi2ELi4ELi3EEENS4_18smem_ptr_flag_bitsILi8EEENSW_INS5_IJNSA_ILi8EEESG_EEENS5_IJSG_SC_EEEEEEEvNS4_8identityENS4_18SM100_TMA_2SM_LOADES1E_vS1F_EENS_8epilogue10collective18CollectiveEpilogueINS1I_23Sm100TmaWarpSpecializedILi4ELi2ELi64ELb0ELb0EEEJNS5_IJNSA_ILi128EEESF_SG_EEENS5_IJNSW_IS1N_SC_EENSW_ISG_SC_EEEEESI_SJ_SI_SJ_NS1I_6fusion15FusionCallbacksIS1M_NS1S_17LinearCombinationISI_fSI_fLNS_15FloatRoundStyleE2EEES1O_S1R_JEEENS4_5SM1004TMEM4LOAD26SM100_TMEM_LOAD_32dp32b64xENS4_13SM90_TMA_LOADES1E_NS4_39AutoVectorizingCopyWithAssumedAlignmentILi128EEENS4_14SM90_TMA_STOREES1E_S24_S24_EEEvvEEEEvNT_6ParamsE)
	.align		4
        /*000c*/ 	.word	index@(__assertfail)
	.align		4
        /*0010*/ 	.word	0x00000000
	.align		4
        /*0014*/ 	.word	0xfffffffe
	.align		4
        /*0018*/ 	.word	0x00000000
	.align		4
        /*001c*/ 	.word	0xfffffffd
	.align		4
        /*0020*/ 	.word	0x00000000
	.align		4
        /*0024*/ 	.word	0xfffffffc


//--------------------- .nv.constant4             --------------------------
	.section	.nv.constant4,"a",@progbits
	.align	8
	.align		8
.nv.constant4:
        /*0000*/ 	.dword	__assertfail
	.align		8
        /*0008*/ 	.dword	__unnamed_1
	.align		8
        /*0010*/ 	.dword	__unnamed_2
	.align		8
        /*0018*/ 	.dword	__unnamed_3
	.align		8
        /*0020*/ 	.dword	_ZN39_INTERNAL_784febeb_4_k_cu_44624900_96204cuda3std3__45__cpo5beginE
	.align		8
        /*0028*/ 	.dword	_ZN39_INTERNAL_784febeb_4_k_cu_44624900_96204cuda3std3__45__cpo3endE
	.align		8
        /*0030*/ 	.dword	_ZN39_INTERNAL_784febeb_4_k_cu_44624900_96204cuda3std3__45__cpo6cbeginE
	.align		8
        /*0038*/ 	.dword	_ZN39_INTERNAL_784febeb_4_k_cu_44624900_96204cuda3std3__45__cpo4cendE
	.align		8
        /*0040*/ 	.dword	_ZN39_INTERNAL_784febeb_4_k_cu_44624900_96204cuda3std3__441_GLOBAL__N__784febeb_4_k_cu_44624900_96206ignoreE
	.align		8
        /*0048*/ 	.dword	_ZN39_INTERNAL_784febeb_4_k_cu_44624900_96204cuda3std3__419piecewise_constructE
	.align		8
        /*0050*/ 	.dword	_ZN39_INTERNAL_784febeb_4_k_cu_44624900_96204cuda3std3__48in_placeE
	.align		8
        /*0058*/ 	.dword	_ZN39_INTERNAL_784febeb_4_k_cu_44624900_96204cuda3std6ranges3__45__cpo4swapE
	.align		8
        /*0060*/ 	.dword	_ZN39_INTERNAL_784febeb_4_k_cu_44624900_96204cuda3std6ranges3__45__cpo9iter_moveE
	.align		8
        /*0068*/ 	.dword	_ZN39_INTERNAL_784febeb_4_k_cu_44624900_96204cute7productE
	.align		8
        /*0070*/ 	.dword	_ZN39_INTERNAL_784febeb_4_k_cu_44624900_96204cute1_E
	.align		8
        /*0078*/ 	.dword	$str$25
	.align		8
        /*0080*/ 	.dword	$str$26
	.align		8
        /*0088*/ 	.dword	$str$27
	.align		8
        /*0090*/ 	.dword	$str$28


//--------------------- .text._ZN7cutlass13device_kernelINS_4gemm6kernel13GemmUniversalIN4cute5tupleIJiiiiEEENS1_10collective13CollectiveMmaINS1_35MainloopSm100TmaUmmaWarpSpecializedILi5ELi2ELi2ENS5_IJNS4_1CILi2EEESB_NSA_ILi1EEEEEEEENS5_IJNSA_ILi256EEESF_NSA_ILi64EEEEEENS_12float_e4m3_tENS5_IJlSC_lEEESI_SJ_NS4_8TiledMMAINS4_8MMA_AtomIJNS4_10MMA_TraitsINS4_25SM100_MMA_F8F6F4_2x1SM_SSEJSI_SI_fSF_SF_NS4_17integral_constantINS4_4UMMA5MajorELSQ_0EEESR_NSO_INSP_7ScaleInELSS_0EEEST_EEEEEENS4_6LayoutINS5_IJSC_SC_SC_EEENS5_IJNSA_ILi0EEESY_SY_EEEEENS5_IJNS4_10UnderscoreES11_S11_EEEEENS4_28SM100_TMA_2SM_LOAD_MULTICASTENS4_14ComposedLayoutINS4_7SwizzleILi2ELi4ELi3EEENS4_18smem_ptr_flag_bitsILi8EEENSW_INS5_IJNSA_ILi8EEESG_EEENS5_IJSG_SC_EEEEEEEvNS4_8identityENS4_18SM100_TMA_2SM_LOADES1E_vS1F_EENS_8epilogue10collective18CollectiveEpilogueINS1I_23Sm100TmaWarpSpecializedILi4ELi2ELi64ELb0ELb0EEEJNS5_IJNSA_ILi128EEESF_SG_EEENS5_IJNSW_IS1N_SC_EENSW_ISG_SC_EEEEESI_SJ_SI_SJ_NS1I_6fusion15FusionCallbacksIS1M_NS1S_17LinearCombinationISI_fSI_fLNS_15FloatRoundStyleE2EEES1O_S1R_JEEENS4_5SM1004TMEM4LOAD26SM100_TMEM_LOAD_32dp32b64xENS4_13SM90_TMA_LOADES1E_NS4_39AutoVectorizingCopyWithAssumedAlignmentILi128EEENS4_14SM90_TMA_STOREES1E_S24_S24_EEEvvEEEEvNT_6ParamsE --------------------------
	.section	.text._ZN7cutlass13device_kernelINS_4gemm6kernel13GemmUniversalIN4cute5tupleIJiiiiEEENS1_10collective13CollectiveMmaINS1_35MainloopSm100TmaUmmaWarpSpecializedILi5ELi2ELi2ENS5_IJNS4_1CILi2EEESB_NSA_ILi1EEEEEEEENS5_IJNSA_ILi256EEESF_NSA_ILi64EEEEEENS_12float_e4m3_tENS5_IJlSC_lEEESI_SJ_NS4_8TiledMMAINS4_8MMA_AtomIJNS4_10MMA_TraitsINS4_25SM100_MMA_F8F6F4_2x1SM_SSEJSI_SI_fSF_SF_NS4_17integral_constantINS4_4UMMA5MajorELSQ_0EEESR_NSO_INSP_7ScaleInELSS_0EEEST_EEEEEENS4_6LayoutINS5_IJSC_SC_SC_EEENS5_IJNSA_ILi0EEESY_SY_EEEEENS5_IJNS4_10UnderscoreES11_S11_EEEEENS4_28SM100_TMA_2SM_LOAD_MULTICASTENS4_14ComposedLayoutINS4_7SwizzleILi2ELi4ELi3EEENS4_18smem_ptr_flag_bitsILi8EEENSW_INS5_IJNSA_ILi8EEESG_EEENS5_IJSG_SC_EEEEEEEvNS4_8identityENS4_18SM100_TMA_2SM_LOADES1E_vS1F_EENS_8epilogue10collective18CollectiveEpilogueINS1I_23Sm100TmaWarpSpecializedILi4ELi2ELi64ELb0ELb0EEEJNS5_IJNSA_ILi128EEESF_SG_EEENS5_IJNSW_IS1N_SC_EENSW_ISG_SC_EEEEESI_SJ_SI_SJ_NS1I_6fusion15FusionCallbacksIS1M_NS1S_17LinearCombinationISI_fSI_fLNS_15FloatRoundStyleE2EEES1O_S1R_JEEENS4_5SM1004TMEM4LOAD26SM100_TMEM_LOAD_32dp32b64xENS4_13SM90_TMA_LOADES1E_NS4_39AutoVectorizingCopyWithAssumedAlignmentILi128EEENS4_14SM90_TMA_STOREES1E_S24_S24_EEEvvEEEEvNT_6ParamsE,"ax",@progbits
	.align	128
.text._ZN7cutlass13device_kernelINS_4gemm6kernel13GemmUniversalIN4cute5tupleIJiiiiEEENS1_10collective13CollectiveMmaINS1_35MainloopSm100TmaUmmaWarpSpecializedILi5ELi2ELi2ENS5_IJNS4_1CILi2EEESB_NSA_ILi1EEEEEEEENS5_IJNSA_ILi256EEESF_NSA_ILi64EEEEEENS_12float_e4m3_tENS5_IJlSC_lEEESI_SJ_NS4_8TiledMMAINS4_8MMA_AtomIJNS4_10MMA_TraitsINS4_25SM100_MMA_F8F6F4_2x1SM_SSEJSI_SI_fSF_SF_NS4_17integral_constantINS4_4UMMA5MajorELSQ_0EEESR_NSO_INSP_7ScaleInELSS_0EEEST_EEEEEENS4_6LayoutINS5_IJSC_SC_SC_EEENS5_IJNSA_ILi0EEESY_SY_EEEEENS5_IJNS4_10UnderscoreES11_S11_EEEEENS4_28SM100_TMA_2SM_LOAD_MULTICASTENS4_14ComposedLayoutINS4_7SwizzleILi2ELi4ELi3EEENS4_18smem_ptr_flag_bitsILi8EEENSW_INS5_IJNSA_ILi8EEESG_EEENS5_IJSG_SC_EEEEEEEvNS4_8identityENS4_18SM100_TMA_2SM_LOADES1E_vS1F_EENS_8epilogue10collective18CollectiveEpilogueINS1I_23Sm100TmaWarpSpecializedILi4ELi2ELi64ELb0ELb0EEEJNS5_IJNSA_ILi128EEESF_SG_EEENS5_IJNSW_IS1N_SC_EENSW_ISG_SC_EEEEESI_SJ_SI_SJ_NS1I_6fusion15FusionCallbacksIS1M_NS1S_17LinearCombinationISI_fSI_fLNS_15FloatRoundStyleE2EEES1O_S1R_JEEENS4_5SM1004TMEM4LOAD26SM100_TMEM_LOAD_32dp32b64xENS4_13SM90_TMA_LOADES1E_NS4_39AutoVectorizingCopyWithAssumedAlignmentILi128EEENS4_14SM90_TMA_STOREES1E_S24_S24_EEEvvEEEEvNT_6ParamsE:
        .type           _ZN7cutlass13device_kernelINS_4gemm6kernel13GemmUniversalIN4cute5tupleIJiiiiEEENS1_10collective13CollectiveMmaINS1_35MainloopSm100TmaUmmaWarpSpecializedILi5ELi2ELi2ENS5_IJNS4_1CILi2EEESB_NSA_ILi1EEEEEEEENS5_IJNSA_ILi256EEESF_NSA_ILi64EEEEEENS_12float_e4m3_tENS5_IJlSC_lEEESI_SJ_NS4_8TiledMMAINS4_8MMA_AtomIJNS4_10MMA_TraitsINS4_25SM100_MMA_F8F6F4_2x1SM_SSEJSI_SI_fSF_SF_NS4_17integral_constantINS4_4UMMA5MajorELSQ_0EEESR_NSO_INSP_7ScaleInELSS_0EEEST_EEEEEENS4_6LayoutINS5_IJSC_SC_SC_EEENS5_IJNSA_ILi0EEESY_SY_EEEEENS5_IJNS4_10UnderscoreES11_S11_EEEEENS4_28SM100_TMA_2SM_LOAD_MULTICASTENS4_14ComposedLayoutINS4_7SwizzleILi2ELi4ELi3EEENS4_18smem_ptr_flag_bitsILi8EEENSW_INS5_IJNSA_ILi8EEESG_EEENS5_IJSG_SC_EEEEEEEvNS4_8identityENS4_18SM100_TMA_2SM_LOADES1E_vS1F_EENS_8epilogue10collective18CollectiveEpilogueINS1I_23Sm100TmaWarpSpecializedILi4ELi2ELi64ELb0ELb0EEEJNS5_IJNSA_ILi128EEESF_SG_EEENS5_IJNSW_IS1N_SC_EENSW_ISG_SC_EEEEESI_SJ_SI_SJ_NS1I_6fusion15FusionCallbacksIS1M_NS1S_17LinearCombinationISI_fSI_fLNS_15FloatRoundStyleE2EEES1O_S1R_JEEENS4_5SM1004TMEM4LOAD26SM100_TMEM_LOAD_32dp32b64xENS4_13SM90_TMA_LOADES1E_NS4_39AutoVectorizingCopyWithAssumedAlignmentILi128EEENS4_14SM90_TMA_STOREES1E_S24_S24_EEEvvEEEEvNT_6ParamsE,@function
        .size           _ZN7cutlass13device_kernelINS_4gemm6kernel13GemmUniversalIN4cute5tupleIJiiiiEEENS1_10collective13CollectiveMmaINS1_35MainloopSm100TmaUmmaWarpSpecializedILi5ELi2ELi2ENS5_IJNS4_1CILi2EEESB_NSA_ILi1EEEEEEEENS5_IJNSA_ILi256EEESF_NSA_ILi64EEEEEENS_12float_e4m3_tENS5_IJlSC_lEEESI_SJ_NS4_8TiledMMAINS4_8MMA_AtomIJNS4_10MMA_TraitsINS4_25SM100_MMA_F8F6F4_2x1SM_SSEJSI_SI_fSF_SF_NS4_17integral_constantINS4_4UMMA5MajorELSQ_0EEESR_NSO_INSP_7ScaleInELSS_0EEEST_EEEEEENS4_6LayoutINS5_IJSC_SC_SC_EEENS5_IJNSA_ILi0EEESY_SY_EEEEENS5_IJNS4_10UnderscoreES11_S11_EEEEENS4_28SM100_TMA_2SM_LOAD_MULTICASTENS4_14ComposedLayoutINS4_7SwizzleILi2ELi4ELi3EEENS4_18smem_ptr_flag_bitsILi8EEENSW_INS5_IJNSA_ILi8EEESG_EEENS5_IJSG_SC_EEEEEEEvNS4_8identityENS4_18SM100_TMA_2SM_LOADES1E_vS1F_EENS_8epilogue10collective18CollectiveEpilogueINS1I_23Sm100TmaWarpSpecializedILi4ELi2ELi64ELb0ELb0EEEJNS5_IJNSA_ILi128EEESF_SG_EEENS5_IJNSW_IS1N_SC_EENSW_ISG_SC_EEEEESI_SJ_SI_SJ_NS1I_6fusion15FusionCallbacksIS1M_NS1S_17LinearCombinationISI_fSI_fLNS_15FloatRoundStyleE2EEES1O_S1R_JEEENS4_5SM1004TMEM4LOAD26SM100_TMEM_LOAD_32dp32b64xENS4_13SM90_TMA_LOADES1E_NS4_39AutoVectorizingCopyWithAssumedAlignmentILi128EEENS4_14SM90_TMA_STOREES1E_S24_S24_EEEvvEEEEvNT_6ParamsE,(.L_x_191 - _ZN7cutlass13device_kernelINS_4gemm6kernel13GemmUniversalIN4cute5tupleIJiiiiEEENS1_10collective13CollectiveMmaINS1_35MainloopSm100TmaUmmaWarpSpecializedILi5ELi2ELi2ENS5_IJNS4_1CILi2EEESB_NSA_ILi1EEEEEEEENS5_IJNSA_ILi256EEESF_NSA_ILi64EEEEEENS_12float_e4m3_tENS5_IJlSC_lEEESI_SJ_NS4_8TiledMMAINS4_8MMA_AtomIJNS4_10MMA_TraitsINS4_25SM100_MMA_F8F6F4_2x1SM_SSEJSI_SI_fSF_SF_NS4_17integral_constantINS4_4UMMA5MajorELSQ_0EEESR_NSO_INSP_7ScaleInELSS_0EEEST_EEEEEENS4_6LayoutINS5_IJSC_SC_SC_EEENS5_IJNSA_ILi0EEESY_SY_EEEEENS5_IJNS4_10UnderscoreES11_S11_EEEEENS4_28SM100_TMA_2SM_LOAD_MULTICASTENS4_14ComposedLayoutINS4_7SwizzleILi2ELi4ELi3EEENS4_18smem_ptr_flag_bitsILi8EEENSW_INS5_IJNSA_ILi8EEESG_EEENS5_IJSG_SC_EEEEEEEvNS4_8identityENS4_18SM100_TMA_2SM_LOADES1E_vS1F_EENS_8epilogue10collective18CollectiveEpilogueINS1I_23Sm100TmaWarpSpecializedILi4ELi2ELi64ELb0ELb0EEEJNS5_IJNSA_ILi128EEESF_SG_EEENS5_IJNSW_IS1N_SC_EENSW_ISG_SC_EEEEESI_SJ_SI_SJ_NS1I_6fusion15FusionCallbacksIS1M_NS1S_17LinearCombinationISI_fSI_fLNS_15FloatRoundStyleE2EEES1O_S1R_JEEENS4_5SM1004TMEM4LOAD26SM100_TMEM_LOAD_32dp32b64xENS4_13SM90_TMA_LOADES1E_NS4_39AutoVectorizingCopyWithAssumedAlignmentILi128EEENS4_14SM90_TMA_STOREES1E_S24_S24_EEEvvEEEEvNT_6ParamsE)
        .other          _ZN7cutlass13device_kernelINS_4gemm6kernel13GemmUniversalIN4cute5tupleIJiiiiEEENS1_10collective13CollectiveMmaINS1_35MainloopSm100TmaUmmaWarpSpecializedILi5ELi2ELi2ENS5_IJNS4_1CILi2EEESB_NSA_ILi1EEEEEEEENS5_IJNSA_ILi256EEESF_NSA_ILi64EEEEEENS_12float_e4m3_tENS5_IJlSC_lEEESI_SJ_NS4_8TiledMMAINS4_8MMA_AtomIJNS4_10MMA_TraitsINS4_25SM100_MMA_F8F6F4_2x1SM_SSEJSI_SI_fSF_SF_NS4_17integral_constantINS4_4UMMA5MajorELSQ_0EEESR_NSO_INSP_7ScaleInELSS_0EEEST_EEEEEENS4_6LayoutINS5_IJSC_SC_SC_EEENS5_IJNSA_ILi0EEESY_SY_EEEEENS5_IJNS4_10UnderscoreES11_S11_EEEEENS4_28SM100_TMA_2SM_LOAD_MULTICASTENS4_14ComposedLayoutINS4_7SwizzleILi2ELi4ELi3EEENS4_18smem_ptr_flag_bitsILi8EEENSW_INS5_IJNSA_ILi8EEESG_EEENS5_IJSG_SC_EEEEEEEvNS4_8identityENS4_18SM100_TMA_2SM_LOADES1E_vS1F_EENS_8epilogue10collective18CollectiveEpilogueINS1I_23Sm100TmaWarpSpecializedILi4ELi2ELi64ELb0ELb0EEEJNS5_IJNSA_ILi128EEESF_SG_EEENS5_IJNSW_IS1N_SC_EENSW_ISG_SC_EEEEESI_SJ_SI_SJ_NS1I_6fusion15FusionCallbacksIS1M_NS1S_17LinearCombinationISI_fSI_fLNS_15FloatRoundStyleE2EEES1O_S1R_JEEENS4_5SM1004TMEM4LOAD26SM100_TMEM_LOAD_32dp32b64xENS4_13SM90_TMA_LOADES1E_NS4_39AutoVectorizingCopyWithAssumedAlignmentILi128EEENS4_14SM90_TMA_STOREES1E_S24_S24_EEEvvEEEEvNT_6ParamsE,@"STO_CUDA_ENTRY STV_DEFAULT"
_ZN7cutlass13device_kernelINS_4gemm6kernel13GemmUniversalIN4cute5tupleIJiiiiEEENS1_10collective13CollectiveMmaINS1_35MainloopSm100TmaUmmaWarpSpecializedILi5ELi2ELi2ENS5_IJNS4_1CILi2EEESB_NSA_ILi1EEEEEEEENS5_IJNSA_ILi256EEESF_NSA_ILi64EEEEEENS_12float_e4m3_tENS5_IJlSC_lEEESI_SJ_NS4_8TiledMMAINS4_8MMA_AtomIJNS4_10MMA_TraitsINS4_25SM100_MMA_F8F6F4_2x1SM_SSEJSI_SI_fSF_SF_NS4_17integral_constantINS4_4UMMA5MajorELSQ_0EEESR_NSO_INSP_7ScaleInELSS_0EEEST_EEEEEENS4_6LayoutINS5_IJSC_SC_SC_EEENS5_IJNSA_ILi0EEESY_SY_EEEEENS5_IJNS4_10UnderscoreES11_S11_EEEEENS4_28SM100_TMA_2SM_LOAD_MULTICASTENS4_14ComposedLayoutINS4_7SwizzleILi2ELi4ELi3EEENS4_18smem_ptr_flag_bitsILi8EEENSW_INS5_IJNSA_ILi8EEESG_EEENS5_IJSG_SC_EEEEEEEvNS4_8identityENS4_18SM100_TMA_2SM_LOADES1E_vS1F_EENS_8epilogue10collective18CollectiveEpilogueINS1I_23Sm100TmaWarpSpecializedILi4ELi2ELi64ELb0ELb0EEEJNS5_IJNSA_ILi128EEESF_SG_EEENS5_IJNSW_IS1N_SC_EENSW_ISG_SC_EEEEESI_SJ_SI_SJ_NS1I_6fusion15FusionCallbacksIS1M_NS1S_17LinearCombinationISI_fSI_fLNS_15FloatRoundStyleE2EEES1O_S1R_JEEENS4_5SM1004TMEM4LOAD26SM100_TMEM_LOAD_32dp32b64xENS4_13SM90_TMA_LOADES1E_NS4_39AutoVectorizingCopyWithAssumedAlignmentILi128EEENS4_14SM90_TMA_STOREES1E_S24_S24_EEEvvEEEEvNT_6ParamsE:
[----:B------:R-:W1:Y:S01]  /*0000*/  LDC R1, c[0x0][0x37c] ;  /* 0x0000df00ff017b82 */ /* 0x000e620000000800 */
[----:B------:R-:W2:Y:S01]  /*0010*/  S2R R172, SR_TID.X ;  /* 0x0000000000ac7919 */ /* 0x000ea20000002100 */
[----:B------:R-:W3:Y:S06]  /*0020*/  LDCU.64 UR8, c[0x0][0x890] ;  /* 0x00011200ff0877ac */ /* 0x000eec0008000a00 */
[----:B------:R-:W4:Y:S01]  /*0030*/  S2UR UR45, SR_CgaCtaId ;  /* 0x00000000002d79c3 */ /* 0x000f220000008800 */
[----:B------:R-:W-:Y:S02]  /*0040*/  PRMT R158, RZ, 0x7610, R158 ;  /* 0x00007610ff9e7816 */ /* 0x000fe4000000009e */
[----:B------:R-:W-:Y:S01]  /*0050*/  ELECT P1, URZ, PT ;  /* 0x0000000000ff782f */ /* 0x000fe20003820000 */
[----:B---3--:R-:W-:-:S04]  /*0060*/  UISETP.NE.U32.AND UP0, UPT, UR8, URZ, UPT ;  /* 0x000000ff0800728c */ /* 0x008fc8000bf05070 */
[----:B------:R-:W-:Y:S02]  /*0070*/  UISETP.NE.AND.EX UP0, UPT, UR9, URZ, UPT, UP0 ;  /* 0x000000ff0900728c */ /* 0x000fe4000bf05300 */
[----:B----4-:R-:W-:Y:S02]  /*0080*/  ULOP3.LUT UR33, UR45, 0x1, URZ, 0xc0, !UPT ;  /* 0x000000012d217892 */ /* 0x010fe4000f8ec0ff */
[----:B------:R-:W-:Y:S01]  /*0090*/  ULOP3.LUT UR34, UR45, 0x1, URZ, 0x3c, !UPT ;  /* 0x000000012d227892 */ /* 0x000fe2000f8e3cff */
[----:B--2---:R-:W-:-:S05]  /*00a0*/  SHF.R.U32.HI R159, RZ, 0x5, R172 ;  /* 0x00000005ff9f7819 */ /* 0x004fca00000116ac */
[----:B------:R-:W2:Y:S02]  /*00b0*/  SHFL.IDX PT, R0, R159, RZ, 0x1f ;  /* 0x00001fff9f007589 */ /* 0x000ea400000e0000 */
[----:B--2---:R-:W-:Y:S01]  /*00c0*/  R2UR UR17, R0 ;  /* 0x00000000001172ca */ /* 0x004fe200000e0000 */
[----:B-1----:R-:W-:-:S14]  /*00d0*/  BRA.U UP0, `(.L_x_0) ;  /* 0x0000000100307547 */ /* 0x002fdc000b800000 */
[----:B------:R-:W1:Y:S02]  /*00e0*/  LDCU.64 UR4, c[0x0][0x888] ;  /* 0x00011100ff0477ac */ /* 0x000e640008000a00 */
[----:B-1----:R-:W-:-:S04]  /*00f0*/  UISETP.NE.U32.AND UP0, UPT, UR4, URZ, UPT ;  /* 0x000000ff0400728c */ /* 0x002fc8000bf05070 */
[----:B------:R-:W-:-:S09]  /*0100*/  UISETP.NE.AND.EX UP0, UPT, UR5, URZ, UPT, UP0 ;  /* 0x000000ff0500728c */ /* 0x000fd2000bf05300 */
[----:B------:R-:W-:Y:S05]  /*0110*/  BRA.U !UP0, `(.L_x_1) ;  /* 0x0000000108147547 */ /* 0x000fea000b800000 */
[----:B------:R-:W1:Y:S01]  /*0120*/  LDC.64 R2, c[0x0][0x888] ;  /* 0x00022200ff027b82 */ /* 0x000e620000000a00 */
[----:B------:R-:W1:Y:S02]  /*0130*/  LDCU.64 UR4, c[0x0][0x358] ;  /* 0x00006b00ff0477ac */ /* 0x000e640008000a00 */
[----:B-1----:R1:W5:Y:S01]  /*0140*/  LDG.E R73, desc[UR4][R2.64] ;  /* 0x0000000402497981 */ /* 0x002362000c1e1900 */
[----:B------:R-:W-:Y:S01]  /*0150*/  HFMA2 R158, -RZ, RZ, 0, 5.9604644775390625e-08 ;  /* 0x00000001ff9e7431 */ /* 0x000fe200000001ff */
[----:B------:R-:W-:Y:S05]  /*0160*/  BRA `(.L_x_0) ;  /* 0x00000000000c7947 */ /* 0x000fea0003800000 */
.L_x_1:
[----:B------:R-:W1:Y:S01]  /*0170*/  LDCU UR4, c[0x0][0x880] ;  /* 0x00011000ff0477ac */ /* 0x000e620008000800 */
[----:B------:R-:W-:Y:S01]  /*0180*/  HFMA2 R158, -RZ, RZ, 0, 5.9604644775390625e-08 ;  /* 0x00000001ff9e7431 */ /* 0x000fe200000001ff */
[----:B-1----:R-:W-:-:S07]  /*0190*/  MOV R73, UR4 ;  /* 0x0000000400497c02 */ /* 0x002fce0008000f00 */
.L_x_0:
[----:B------:R-:W2:Y:S02]  /*01a0*/  LDCU.64 UR4, c[0x0][0x8b0] ;  /* 0x00011600ff0477ac */ /* 0x000ea40008000a00 */
[----:B--2---:R-:W-:-:S04]  /*01b0*/  UISETP.NE.U32.AND UP0, UPT, UR4, URZ, UPT ;  /* 0x000000ff0400728c */ /* 0x004fc8000bf05070 */
[----:B------:R-:W-:-:S09]  /*01c0*/  UISETP.NE.AND.EX UP0, UPT, UR5, URZ, UPT, UP0 ;  /* 0x000000ff0500728c */ /* 0x000fd2000bf05300 */
[----:B------:R-:W-:Y:S05]  /*01d0*/  BRA.U UP0, `(.L_x_2) ;  /* 0x0000000100287547 */ /* 0x000fea000b800000 */
[----:B------:R-:W2:Y:S02]  /*01e0*/  LDCU.64 UR4, c[0x0][0x8a8] ;  /* 0x00011500ff0477ac */ /* 0x000ea40008000a00 */
[----:B--2---:R-:W-:-:S04]  /*01f0*/  UISETP.NE.U32.AND UP0, UPT, UR4, URZ, UPT ;  /* 0x000000ff0400728c */ /* 0x004fc8000bf05070 */
[----:B------:R-:W-:-:S09]  /*0200*/  UISETP.NE.AND.EX UP0, UPT, UR5, URZ, UPT, UP0 ;  /* 0x000000ff0500728c */ /* 0x000fd2000bf05300 */
[----:B------:R-:W-:Y:S05]  /*0210*/  BRA.U !UP0, `(.L_x_3) ;  /* 0x0000000108107547 */ /* 0x000fea000b800000 */
[----:B------:R-:W2:Y:S01]  /*0220*/  LDC.64 R70, c[0x0][0x8a8] ;  /* 0x00022a00ff467b82 */ /* 0x000ea20000000a00 */
[----:B------:R-:W2:Y:S02]  /*0230*/  LDCU.64 UR4, c[0x0][0x358] ;  /* 0x00006b00ff0477ac */ /* 0x000ea40008000a00 */
[----:B--2---:R2:W5:Y:S01]  /*0240*/  LDG.E R70, desc[UR4][R70.64] ;  /* 0x0000000446467981 */ /* 0x004562000c1e1900 */
[----:B------:R-:W-:Y:S05]  /*0250*/  BRA `(.L_x_2) ;  /* 0x0000000000087947 */ /* 0x000fea0003800000 */
.L_x_3:
[----:B------:R-:W2:Y:S02]  /*0260*/  LDCU UR4, c[0x0][0x8a0] ;  /* 0x00011400ff0477ac */ /* 0x000ea40008000800 */
[----:B--2---:R-:W-:Y:S02]  /*0270*/  MOV R70, UR4 ;  /* 0x0000000400467c02 */ /* 0x004fe40008000f00 */
.L_x_2:
[----:B------:R-:W-:Y:S01]  /*0280*/  IMAD.U32 R0, RZ, RZ, UR17 ;  /* 0x00000011ff007e24 */ /* 0x000fe2000f8e00ff */
[----:B------:R-:W-:Y:S04]  /*0290*/  BSSY.RECONVERGENT B0, `(.L_x_4) ;  /* 0x000000c000007945 */ /* 0x000fe80003800200 */
[C---:B------:R-:W-:Y:S02]  /*02a0*/  ISETP.NE.OR P2, PT, R0.reuse, 0x1, !P1 ;  /* 0x000000010000780c */ /* 0x040fe40004f45670 */
[----:B------:R-:W-:-:S11]  /*02b0*/  ISETP.NE.OR P0, PT, R0, 0x3, !P1 ;  /* 0x000000030000780c */ /* 0x000fd60004f05670 */
[----:B------:R-:W-:Y:S05]  /*02c0*/  @P2 BRA `(.L_x_5) ;  /* 0x0000000000202947 */ /* 0x000fea0003800000 */
[----:B------:R-:W3:Y:S02]  /*02d0*/  LDCU.64 UR4, c[0x0][0x348] ;  /* 0x00006900ff0477ac */ /* 0x000ee40008000a00 */
[----:B---3--:R-:W-:Y:S02]  /*02e0*/  UIADD3 UR6, UP1, UPT, UR4, 0x80, URZ ;  /* 0x0000008004067890 */ /* 0x008fe4000ff3e0ff */
[----:B------:R-:W-:Y:S02]  /*02f0*/  UIADD3 UR4, UP0, UPT, UR4, 0x180, URZ ;  /* 0x0000018004047890 */ /* 0x000fe4000ff1e0ff */
[----:B------:R-:W-:Y:S02]  /*0300*/  UIADD3.X UR7, UPT, UPT, URZ, UR5, URZ, UP1, !UPT ;  /* 0x00000005ff077290 */ /* 0x000fe40008ffe4ff */
[----:B------:R-:W-:-:S07]  /*0310*/  UIADD3.X UR5, UPT, UPT, URZ, UR5, URZ, UP0, !UPT ;  /* 0x00000005ff057290 */ /* 0x000fce00087fe4ff */
[----:B------:R3:W-:Y:S02]  /*0320*/  UTMACCTL.PF [UR6] ;  /* 0x00000000060079b9 */ /* 0x0007e40008040000 */
[----:B------:R3:W-:Y:S02]  /*0330*/  UTMACCTL.PF [UR4] ;  /* 0x00000000040079b9 */ /* 0x0007e40008040000 */
[----:B---3--:R-:W-:Y:S01]  /*0340*/  NOP ;  /* 0x0000000000007918 */ /* 0x008fe20000000000 */
.L_x_5:
[----:B------:R-:W-:Y:S05]  /*0350*/  BSYNC.RECONVERGENT B0 ;  /* 0x0000000000007941 */ /* 0x000fea0003800200 */
.L_x_4:
[----:B------:R-:W-:Y:S04]  /*0360*/  BSSY.RECONVERGENT B0, `(.L_x_6) ;  /* 0x000000a000007945 */ /* 0x000fe80003800200 */
        /* <DEDUP_REMOVED lines=9> */
.L_x_7:
[----:B------:R-:W-:Y:S05]  /*0400*/  BSYNC.RECONVERGENT B0 ;  /* 0x0000000000007941 */ /* 0x000fea0003800200 */
.L_x_6:
[----:B------:R-:W3:Y:S01]  /*0410*/  LDCU.64 UR4, c[0x0][0x888] ;  /* 0x00011100ff0477ac */ /* 0x000ee20008000a00 */
[----:B------:R-:W-:Y:S02]  /*0420*/  UISETP.EQ.U32.AND UP1, UPT, UR8, URZ, UPT ;  /* 0x000000ff0800728c */ /* 0x000fe4000bf22070 */
[----:B------:R-:W-:Y:S02]  /*0430*/  UPLOP3.LUT UP3, UPT, UPT, UPT, UPT, 0x80, 0x8 ;  /* 0x000000000008789c */ /* 0x000fe40003f6f070 */
[----:B---3--:R-:W-:-:S04]  /*0440*/  UISETP.NE.U32.AND UP0, UPT, UR4, URZ, UPT ;  /* 0x000000ff0400728c */ /* 0x008fc8000bf05070 */
[----:B------:R-:W-:-:S04]  /*0450*/  UISETP.NE.AND.EX UP0, UPT, UR5, URZ, UPT, UP0 ;  /* 0x000000ff0500728c */ /* 0x000fc8000bf05300 */
[----:B------:R-:W-:-:S04]  /*0460*/  UISETP.EQ.OR.EX UP2, UPT, UR9, URZ, !UP0, UP1 ;  /* 0x000000ff0900728c */ /* 0x000fc8000c742710 */
[----:B------:R-:W-:-:S06]  /*0470*/  UP2UR UR4, UPR, URZ, 0x4 ;  /* 0x00000004ff047883 */ /* 0x000fcc0008000000 */
[----:B------:R-:W-:Y:S01]  /*0480*/  MOV R162, UR4 ;  /* 0x0000000400a27c02 */ /* 0x000fe20008000f00 */
[----:B------:R-:W-:Y:S06]  /*0490*/  BRA.U !UP2, `(.L_x_8) ;  /* 0x000000010a207547 */ /* 0x000fec000b800000 */
[----:B------:R-:W-:Y:S01]  /*04a0*/  UISETP.NE.U32.AND UP1, UPT, UR8, URZ, UPT ;  /* 0x000000ff0800728c */ /* 0x000fe2000bf25070 */
[----:B-----5:R-:W-:Y:S01]  /*04b0*/  FSETP.NEU.AND P0, PT, R73, RZ, PT ;  /* 0x000000ff4900720b */ /* 0x020fe20003f0d000 */
[----:B------:R-:W-:Y:S02]  /*04c0*/  USEL UR4, URZ, 0xffffffff, UP0 ;  /* 0xffffffffff047887 */ /* 0x000fe40008000000 */
[----:B------:R-:W-:-:S10]  /*04d0*/  UISETP.NE.AND.EX UP1, UPT, UR9, URZ, UPT, UP1 ;  /* 0x000000ff0900728c */ /* 0x000fd4000bf25310 */
[----:B------:R-:W-:Y:S01]  /*04e0*/  VOTEU.ANY UP0, P0 ;  /* 0x0000000000ff7886 */ /* 0x000fe20000000100 */
[----:B------:R-:W-:-:S04]  /*04f0*/  @!UP1 USEL UR4, URZ, 0xffffffff, UP0 ;  /* 0xffffffffff049887 */ /* 0x000fc80008000000 */
[----:B------:R-:W-:-:S04]  /*0500*/  ULOP3.LUT UR4, UR4, 0x1, URZ, 0xc0, !UPT ;  /* 0x0000000104047892 */ /* 0x000fc8000f8ec0ff */
[----:B------:R-:W-:-:S11]  /*0510*/  UISETP.NE.U32.AND UP3, UPT, UR4, 0x1, UPT ;  /* 0x000000010400788c */ /* 0x000fd6000bf65070 */
.L_x_8:
[----:B------:R-:W3:Y:S01]  /*0520*/  SHFL.IDX PT, R0, R159, RZ, 0x1f ;  /* 0x00001fff9f007589 */ /* 0x000ee200000e0000 */
[----:B------:R-:W-:-:S04]  /*0530*/  UISETP.NE.AND UP0, UPT, UR17, 0x2, UPT ;  /* 0x000000021100788c */ /* 0x000fc8000bf05270 */
[----:B------:R-:W-:Y:S02]  /*0540*/  UISETP.EQ.AND UP1, UPT, UR33, URZ, !UP0 ;  /* 0x000000ff2100728c */ /* 0x000fe4000c722270 */
[----:B------:R-:W-:-:S04]  /*0550*/  USEL UR41, URZ, 0x1, UP0 ;  /* 0x00000001ff297887 */ /* 0x000fc80008000000 */
[----:B------:R-:W-:Y:S02]  /*0560*/  PLOP3.LUT P3, PT, P1, PT, UP1, 0x80, 0x8 ;  /* 0x000000000008781c */ /* 0x000fe40000f6f018 */
[----:B---3--:R-:W-:-:S13]  /*0570*/  ISETP.NE.AND P0, PT, R0, RZ, PT ;  /* 0x000000ff0000720c */ /* 0x008fda0003f05270 */
[----:B------:R-:W-:Y:S05]  /*0580*/  @P0 BRA `(.L_x_9) ;  /* 0x00000000005c0947 */ /* 0x000fea0003800000 */
[----:B------:R-:W-:Y:S01]  /*0590*/  UMOV UR4, 0x400 ;  /* 0x0000040000047882 */ /* 0x000fe20000000000 */
[----:B------:R-:W-:Y:S01]  /*05a0*/  UMOV UR8, 0x1 ;  /* 0x0000000100087882 */ /* 0x000fe20000000000 */
[----:B------:R-:W-:Y:S01]  /*05b0*/  UMOV UR6, 0x2 ;  /* 0x0000000200067882 */ /* 0x000fe20000000000 */
[----:B------:R-:W-:Y:S02]  /*05c0*/  ULEA UR4, UR45, UR4, 0x18 ;  /* 0x000000042d047291 */ /* 0x000fe4000f8ec0ff */
[----:B------:R-:W-:-:S04]  /*05d0*/  UIADD3 UR8, UPT, UPT, -UR8, 0x100000, URZ ;  /* 0x0010000008087890 */ /* 0x000fc8000fffe1ff */
[----:B------:R-:W-:Y:S02]  /*05e0*/  USHF.L.U32 UR9, UR8, 0xb, URZ ;  /* 0x0000000b08097899 */ /* 0x000fe400080006ff */
[----:B------:R-:W-:Y:S02]  /*05f0*/  USHF.L.U32 UR8, UR8, 0x1, URZ ;  /* 0x0000000108087899 */ /* 0x000fe400080006ff */
[----:B------:R-:W-:-:S04]  /*0600*/  UIADD3 UR6, UPT, UPT, -UR6, 0x100000, URZ ;  /* 0x0010000006067890 */ /* 0x000fc8000fffe1ff */
[----:B------:R-:W-:Y:S02]  /*0610*/  USHF.L.U32 UR7, UR6, 0xb, URZ ;  /* 0x0000000b06077899 */ /* 0x000fe400080006ff */
[----:B------:R-:W-:Y:S01]  /*0620*/  USHF.L.U32 UR6, UR6, 0x1, URZ ;  /* 0x0000000106067899 */ /* 0x000fe200080006ff */
[----:B------:R-:W-:Y:S01]  /*0630*/  ELECT P0, URZ, PT ;  /* 0x0000000000ff782f */ /* 0x000fe20003800000 */
[----:B------:R-:W3:Y:S02]  /*0640*/  FENCE.VIEW.ASYNC.S ;  /* 0x00000000000073c6 */ /* 0x000ee40000000000 */
[----:B---3--:R3:W4:Y:S08]  /*0650*/  SYNCS.EXCH.64 URZ, [UR4], UR8 ;  /* 0x0000000804ff75b2 */ /* 0x0087300008000100 */
[----:B------:R3:W1:Y:S01]  /*0660*/  SYNCS.EXCH.64 URZ, [UR4+0x28], UR6 ;  /* 0x0000280604ff75b2 */ /* 0x0006620008000100 */
        /* <DEDUP_REMOVED lines=8> */
[----:B------:R-:W-:Y:S01]  /*06f0*/  NOP ;  /* 0x0000000000007918 */ /* 0x000fe20000000000 */
.L_x_9:
[----:B------:R-:W2:Y:S01]  /*0700*/  SHFL.IDX PT, R0, R159, RZ, 0x1f ;  /* 0x00001fff9f007589 */ /* 0x000ea200000e0000 */
[----:B------:R-:W-:Y:S01]  /*0710*/  NOP ;  /* 0x0000000000007918 */ /* 0x000fe20000000000 */
[----:B--2---:R-:W-:-:S13]  /*0720*/  ISETP.NE.AND P0, PT, R0, 0x1, PT ;  /* 0x000000010000780c */ /* 0x004fda0003f05270 */
[----:B------:R-:W-:Y:S05]  /*0730*/  @P0 BRA `(.L_x_10) ;  /* 0x0000000000540947 */ /* 0x000fea0003800000 */
[----:B---3--:R-:W-:Y:S01]  /*0740*/  UMOV UR4, 0x400 ;  /* 0x0000040000047882 */ /* 0x008fe20000000000 */
        /* <DEDUP_REMOVED lines=10> */
[----:B------:R-:W2:Y:S02]  /*07f0*/  FENCE.VIEW.ASYNC.S ;  /* 0x00000000000073c6 */ /* 0x000ea40000000000 */
[----:B--2---:R2:W3:Y:S08]  /*0800*/  SYNCS.EXCH.64 URZ, [UR4+0x50], UR8 ;  /* 0x0000500804ff75b2 */ /* 0x0044f00008000100 */
        /* <DEDUP_REMOVED lines=8> */
.L_x_10:
[----:B------:R-:W4:Y:S01]  /*0890*/  SHFL.IDX PT, R0, R159, RZ, 0x1f ;  /* 0x00001fff9f007589 */ /* 0x000f2200000e0000 */
[----:B------:R-:W-:Y:S01]  /*08a0*/  NOP ;  /* 0x0000000000007918 */ /* 0x000fe20000000000 */
[----:B----4-:R-:W-:-:S13]  /*08b0*/  ISETP.NE.AND P0, PT, R0, 0x3, PT ;  /* 0x000000030000780c */ /* 0x010fda0003f05270 */
[----:B------:R-:W-:Y:S05]  /*08c0*/  @P0 BRA `(.L_x_11) ;  /* 0x00000000002c0947 */ /* 0x000fea0003800000 */
[----:B--23--:R-:W-:Y:S01]  /*08d0*/  UMOV UR6, 0x400 ;  /* 0x0000040000067882 */ /* 0x00cfe20000000000 */
[----:B------:R-:W-:Y:S01]  /*08e0*/  UMOV UR4, 0x20 ;  /* 0x0000002000047882 */ /* 0x000fe20000000000 */
[----:B------:R-:W-:Y:S02]  /*08f0*/  ULEA UR6, UR45, UR6, 0x18 ;  /* 0x000000062d067291 */ /* 0x000fe4000f8ec0ff */
[----:B------:R-:W-:-:S04]  /*0900*/  UIADD3 UR4, UPT, UPT, -UR4, 0x100000, URZ ;  /* 0x0010000004047890 */ /* 0x000fc8000fffe1ff */
[----:B------:R-:W-:Y:S02]  /*0910*/  USHF.L.U32 UR5, UR4, 0xb, URZ ;  /* 0x0000000b04057899 */ /* 0x000fe400080006ff */
[----:B------:R-:W-:Y:S01]  /*0920*/  USHF.L.U32 UR4, UR4, 0x1, URZ ;  /* 0x0000000104047899 */ /* 0x000fe200080006ff */
[----:B------:R-:W-:Y:S01]  /*0930*/  ELECT P0, URZ, PT ;  /* 0x0000000000ff782f */ /* 0x000fe20003800000 */
[----:B------:R-:W2:Y:S10]  /*0940*/  FENCE.VIEW.ASYNC.S ;  /* 0x00000000000073c6 */ /* 0x000eb40000000000 */
[----:B--2---:R4:W2:Y:S01]  /*0950*/  SYNCS.EXCH.64 URZ, [UR6+0x90], UR4 ;  /* 0x0000900406ff75b2 */ /* 0x0048a20008000100 */
[----:B------:R4:W3:Y:S02]  /*0960*/  SYNCS.EXCH.64 URZ, [UR6+0x98], UR4 ;  /* 0x0000980406ff75b2 */ /* 0x0008e40008000100 */
[----:B----4-:R-:W-:Y:S01]  /*0970*/  NOP ;  /* 0x0000000000007918 */ /* 0x010fe20000000000 */
.L_x_11:
[----:B------:R-:W4:Y:S01]  /*0980*/  SHFL.IDX PT, R0, R159, RZ, 0x1f ;  /* 0x00001fff9f007589 */ /* 0x000f2200000e0000 */
[----:B------:R-:W-:Y:S01]  /*0990*/  NOP ;  /* 0x0000000000007918 */ /* 0x000fe20000000000 */
[----:B----4-:R-:W-:-:S13]  /*09a0*/  ISETP.NE.AND P0, PT, R0, 0x4, PT ;  /* 0x000000040000780c */ /* 0x010fda0003f05270 */
[----:B------:R-:W-:Y:S05]  /*09b0*/  @P0 BRA `(.L_x_12) ;  /* 0x0000000000480947 */ /* 0x000fea0003800000 */
[----:B--23--:R-:W-:Y:S01]  /*09c0*/  UMOV UR4, 0x3a0 ;  /* 0x000003a000047882 */ /* 0x00cfe20000000000 */
[----:B------:R-:W-:Y:S01]  /*09d0*/  UMOV UR6, 0x400 ;  /* 0x0000040000067882 */ /* 0x000fe20000000000 */
[----:B------:R-:W-:Y:S01]  /*09e0*/  USEL UR4, UR4, 0x320, UP3 ;  /* 0x0000032004047887 */ /* 0x000fe20009800000 */
        /* <DEDUP_REMOVED lines=10> */
[----:B--2---:R4:W2:Y:S08]  /*0a90*/  SYNCS.EXCH.64 URZ, [UR6+0xa0], UR8 ;  /* 0x0000a00806ff75b2 */ /* 0x0048b00008000100 */
[----:B------:R4:W3:Y:S01]  /*0aa0*/  SYNCS.EXCH.64 URZ, [UR6+0xb0], UR4 ;  /* 0x0000b00406ff75b2 */ /* 0x0008e20008000100 */
[----:B------:R4:W1:Y:S01]  /*0ab0*/  SYNCS.EXCH.64 URZ, [UR6+0xa8], UR8 ;  /* 0x0000a80806ff75b2 */ /* 0x0008620008000100 */
[----:B------:R4:W1:Y:S02]  /*0ac0*/  SYNCS.EXCH.64 URZ, [UR6+0xb8], UR4 ;  /* 0x0000b80406ff75b2 */ /* 0x0008640008000100 */
[----:B----4-:R-:W-:Y:S01]  /*0ad0*/  NOP ;  /* 0x0000000000007918 */ /* 0x010fe20000000000 */
.L_x_12:
[----:B------:R-:W4:Y:S01]  /*0ae0*/  SHFL.IDX PT, R0, R159, RZ, 0x1f ;  /* 0x00001fff9f007589 */ /* 0x000f2200000e0000 */
[----:B------:R-:W-:Y:S01]  /*0af0*/  NOP ;  /* 0x0000000000007918 */ /* 0x000fe20000000000 */
[----:B----4-:R-:W-:-:S13]  /*0b00*/  ISETP.NE.AND P0, PT, R0, 0x5, PT ;  /* 0x000000050000780c */ /* 0x010fda0003f05270 */
[----:B------:R-:W-:Y:S05]  /*0b10*/  @P0 BRA `(.L_x_13) ;  /* 0x0000000000440947 */ /* 0x000fea0003800000 */
[----:B--23--:R-:W-:Y:S01]  /*0b20*/  UMOV UR4, 0x400 ;  /* 0x0000040000047882 */ /* 0x00cfe20000000000 */
        /* <DEDUP_REMOVED lines=16> */
.L_x_13:
[----:B------:R-:W4:Y:S01]  /*0c30*/  SHFL.IDX PT, R0, R159, RZ, 0x1f ;  /* 0x00001fff9f007589 */ /* 0x000f2200000e0000 */
[----:B------:R-:W-:Y:S01]  /*0c40*/  ISETP.NE.OR P1, PT, RZ, UR17, !P1 ;  /* 0x00000011ff007c0c */ /* 0x000fe2000cf25670 */
        /* <DEDUP_REMOVED lines=12> */
[----:B------:R4:W3:Y:S01]  /*0d10*/  SYNCS.EXCH.64 URZ, [UR4+0xf0], UR6 ;  /* 0x0000f00604ff75b2 */ /* 0x0008e20008000100 */
[----:B------:R4:W1:Y:S01]  /*0d20*/  SYNCS.EXCH.64 URZ, [UR4+0xe8], UR6 ;  /* 0x0000e80604ff75b2 */ /* 0x0008620008000100 */
[----:B------:R4:W1:Y:S02]  /*0d30*/  SYNCS.EXCH.64 URZ, [UR4+0xf8], UR6 ;  /* 0x0000f80604ff75b2 */ /* 0x0008640008000100 */
[----:B----4-:R-:W-:Y:S01]  /*0d40*/  NOP ;  /* 0x0000000000007918 */ /* 0x010fe20000000000 */
.L_x_14:
[----:B------:R-:W-:Y:S01]  /*0d50*/  VOTEU.ALL UP0, P1 ;  /* 0x0000000000ff7886 */ /* 0x000fe20000800000 */
[----:B--23--:R-:W-:Y:S01]  /*0d60*/  UMOV UR4, 0x20 ;  /* 0x0000002000047882 */ /* 0x00cfe20000000000 */
[----:B------:R-:W2:Y:S01]  /*0d70*/  LDCU UR7, c[0x0][0x36c] ;  /* 0x00006d80ff0777ac */ /* 0x000ea20008000800 */
[----:B------:R-:W-:Y:S01]  /*0d80*/  NOP ;  /* 0x0000000000007918 */ /* 0x000fe20000000000 */
[----:B-1----:R-:W-:Y:S01]  /*0d90*/  LOP3.LUT R3, R172, 0x1f, RZ, 0xc0, !PT ;  /* 0x0000001fac037812 */ /* 0x002fe200078ec0ff */
[----:B------:R-:W-:Y:S01]  /*0da0*/  @!UP0 UMOV UR6, 0x400 ;  /* 0x0000040000068882 */ /* 0x000fe20000000000 */
[----:B------:R-:W-:-:S04]  /*0db0*/  @!UP0 UIADD3 UR4, UPT, UPT, -UR4, 0x100000, URZ ;  /* 0x0010000004048890 */ /* 0x000fc8000fffe1ff */
[----:B------:R-:W-:Y:S02]  /*0dc0*/  @!UP0 USHF.L.U32 UR5, UR4, 0xb, URZ ;  /* 0x0000000b04058899 */ /* 0x000fe400080006ff */
[----:B------:R-:W-:Y:S02]  /*0dd0*/  @!UP0 USHF.L.U32 UR4, UR4, 0x1, URZ ;  /* 0x0000000104048899 */ /* 0x000fe400080006ff */
[----:B------:R-:W-:Y:S01]  /*0de0*/  @!UP0 ULEA UR6, UR45, UR6, 0x18 ;  /* 0x000000062d068291 */ /* 0x000fe2000f8ec0ff */
[----:B------:R-:W-:Y:S01]  /*0df0*/  VOTEU.ALL UP0, P1 ;  /* 0x0000000000ff7886 */ /* 0x000fe20000800000 */
[----:B------:R-:W-:Y:S02]  /*0e00*/  UISETP.NE.AND UP4, UPT, UR17, URZ, UPT ;  /* 0x000000ff1100728c */ /* 0x000fe4000bf85270 */
[----:B--2---:R-:W-:Y:S01]  /*0e10*/  UISETP.EQ.U32.AND UP5, UPT, UR7, 0x1, UPT ;  /* 0x000000010700788c */ /* 0x004fe2000bfa2070 */
[----:B------:R-:W1:Y:S07]  /*0e20*/  FENCE.VIEW.ASYNC.S ;  /* 0x00000000000073c6 */ /* 0x000e6e0000000000 */
[----:B-1----:R1:W2:Y:S01]  /*0e30*/  @!UP0 SYNCS.EXCH.64 URZ, [UR6+0x100], UR4 ;  /* 0x0001000406ff85b2 */ /* 0x0022a20008000100 */
[----:B------:R-:W-:Y:S05]  /*0e40*/  BRA.U !UP5, `(.L_x_15) ;  /* 0x000000010d087547 */ /* 0x000fea000b800000 */
[----:B--2---:R-:W-:Y:S01]  /*0e50*/  UCGABAR_ARV ;  /* 0x00000000000079c7 */ /* 0x004fe20008000000 */
[----:B------:R-:W-:Y:S05]  /*0e60*/  BRA `(.L_x_16) ;  /* 0x0000000000047947 */ /* 0x000fea0003800000 */
.L_x_15:
[----:B--2---:R-:W-:Y:S01]  /*0e70*/  NOP ;  /* 0x0000000000007918 */ /* 0x004fe20000000000 */
.L_x_16:
[----:B------:R-:W2:Y:S01]  /*0e80*/  S2UR UR16, SR_CTAID.X ;  /* 0x00000000001079c3 */ /* 0x000ea20000002500 */
[----:B------:R-:W-:-:S05]  /*0e90*/  CS2R.32 R161, SR_CgaSize ;  /* 0x0000000000a17805 */ /* 0x000fca0000008a00 */
[----:B------:R-:W-:-:S05]  /*0ea0*/  IMAD R161, R161, -0xa0, RZ ;  /* 0xffffff60a1a17824 */ /* 0x000fca00078e02ff */
[----:B-1----:R-:W-:-:S14]  /*0eb0*/  R2UR UR5, R161 ;  /* 0x00000000a10572ca */ /* 0x002fdc00000e0000 */
[----:B------:R-:W1:Y:S01]  /*0ec0*/  LDCU UR5, c[0x0][UR5+0x2b0] ;  /* 0x00005600050577ac */ /* 0x000e620008000800 */
[----:B------:R-:W-:-:S05]  /*0ed0*/  CS2R.32 R161, SR_CgaSize ;  /* 0x0000000000a17805 */ /* 0x000fca0000008a00 */
[----:B------:R-:W-:-:S05]  /*0ee0*/  IMAD R161, R161, -0xa0, RZ ;  /* 0xffffff60a1a17824 */ /* 0x000fca00078e02ff */
[----:B------:R-:W-:-:S14]  /*0ef0*/  R2UR UR4, R161 ;  /* 0x00000000a10472ca */ /* 0x000fdc00000e0000 */
[----:B------:R-:W3:Y:S01]  /*0f00*/  LDCU UR4, c[0x0][UR4+0x2b4] ;  /* 0x00005680040477ac */ /* 0x000ee20008000800 */
[----:B------:R-:W4:Y:S01]  /*0f10*/  S2UR UR7, SR_CTAID.Y ;  /* 0x00000000000779c3 */ /* 0x000f220000002600 */
[----:B------:R-:W-:-:S05]  /*0f20*/  CS2R.32 R161, SR_CgaSize ;  /* 0x0000000000a17805 */ /* 0x000fca0000008a00 */
[----:B------:R-:W-:-:S05]  /*0f30*/  IMAD R161, R161, -0xa0, RZ ;  /* 0xffffff60a1a17824 */ /* 0x000fca00078e02ff */
[----:B------:R-:W-:-:S14]  /*0f40*/  R2UR UR8, R161 ;  /* 0x00000000a10872ca */ /* 0x000fdc00000e0000 */
[----:B------:R-:W3:Y:S01]  /*0f50*/  LDCU UR8, c[0x0][UR8+0x2a0] ;  /* 0x00005400080877ac */ /* 0x000ee20008000800 */
[----:B------:R-:W-:-:S05]  /*0f60*/  CS2R.32 R161, SR_CgaSize ;  /* 0x0000000000a17805 */ /* 0x000fca0000008a00 */
[----:B------:R-:W-:-:S05]  /*0f70*/  IMAD R161, R161, -0xa0, RZ ;  /* 0xffffff60a1a17824 */ /* 0x000fca00078e02ff */
[----:B------:R-:W-:-:S14]  /*0f80*/  R2UR UR9, R161 ;  /* 0x00000000a10972ca */ /* 0x000fdc00000e0000 */
[----:B------:R-:W3:Y:S01]  /*0f90*/  LDCU UR9, c[0x0][UR9+0x2a4] ;  /* 0x00005480090977ac */ /* 0x000ee20008000800 */
[----:B------:R-:W3:Y:S01]  /*0fa0*/  S2UR UR36, SR_CTAID.Z ;  /* 0x00000000002479c3 */ /* 0x000ee20000002700 */
[----:B------:R-:W3:Y:S01]  /*0fb0*/  LDCU UR21, c[0x0][0xb24] ;  /* 0x00016480ff1577ac */ /* 0x000ee20008000800 */
[----:B------:R-:W-:Y:S02]  /*0fc0*/  UISETP.GT.U32.AND UP0, UPT, UR33, 0xffff, UPT ;  /* 0x0000ffff2100788c */ /* 0x000fe4000bf04070 */
[----:B------:R-:W-:Y:S01]  /*0fd0*/  USHF.L.U32 UR27, UR45, 0xb, URZ ;  /* 0x0000000b2d1b7899 */ /* 0x000fe200080006ff */
[----:B--2---:R-:W-:Y:S01]  /*0fe0*/  I2FP.F32.U32 R2, UR16 ;  /* 0x0000001000027c45 */ /* 0x004fe20008201000 */
[----:B------:R-:W-:Y:S01]  /*0ff0*/  UMOV UR30, 0x5 ;  /* 0x00000005001e7882 */ /* 0x000fe20000000000 */
[----:B------:R-:W2:Y:S03]  /*1000*/  LDCU UR42, c[0x0][0xb24] ;  /* 0x00016480ff2a77ac */ /* 0x000ea60008000800 */
[----:B-1----:R-:W-:Y:S01]  /*1010*/  FMUL R2, R2, UR5 ;  /* 0x0000000502027c20 */ /* 0x002fe20008400000 */
[----:B------:R-:W1:Y:S01]  /*1020*/  LDCU UR29, c[0x0][0xb30] ;  /* 0x00016600ff1d77ac */ /* 0x000e620008000800 */
[----:B----4-:R-:W-:Y:S01]  /*1030*/  I2FP.F32.U32 R0, UR7 ;  /* 0x0000000700007c45 */ /* 0x010fe20008201000 */
[----:B------:R-:W-:-:S03]  /*1040*/  USHF.L.U32 UR46, UR16, 0x7, URZ ;  /* 0x00000007102e7899 */ /* 0x000fc600080006ff */
[----:B------:R-:W4:Y:S01]  /*1050*/  F2I.U32.TRUNC.NTZ R2, R2 ;  /* 0x0000000200027305 */ /* 0x000f22000020f000 */
[----:B------:R-:W-:Y:S01]  /*1060*/  USEL UR26, UR33, 0xffff, !UP0 ;  /* 0x0000ffff211a7887 */ /* 0x000fe2000c000000 */
[----:B---3--:R-:W-:Y:S01]  /*1070*/  FMUL R0, R0, UR4 ;  /* 0x0000000400007c20 */ /* 0x008fe20008400000 */
[----:B------:R-:W-:Y:S01]  /*1080*/  UISETP.GE.AND UP2, UPT, UR21, 0x1, UPT ;  /* 0x000000011500788c */ /* 0x000fe2000bf46270 */
[----:B------:R-:W-:-:S04]  /*1090*/  UMOV UR20, UR7 ;  /* 0x0000000700147c82 */ /* 0x000fc80008000000 */
[----:B------:R-:W3:Y:S01]  /*10a0*/  F2I.U32.TRUNC.NTZ R0, R0 ;  /* 0x0000000000007305 */ /* 0x000ee2000020f000 */
[----:B----4-:R-:W-:Y:S02]  /*10b0*/  R2UR UR4, R2 ;  /* 0x00000000020472ca */ /* 0x010fe400000e0000 */
[----:B------:R-:W-:Y:S02]  /*10c0*/  PRMT R2, RZ, 0x7610, R2 ;  /* 0x00007610ff027816 */ /* 0x000fe40000000002 */
[----:B---3--:R-:W-:Y:S02]  /*10d0*/  R2UR UR6, R0 ;  /* 0x00000000000672ca */ /* 0x008fe400000e0000 */
[----:B------:R-:W-:-:S07]  /*10e0*/  PRMT R0, RZ, 0x7610, R0 ;  /* 0x00007610ff007816 */ /* 0x000fce0000000000 */
[----:B------:R-:W-:-:S04]  /*10f0*/  UIADD3 UR5, UPT, UPT, -UR4, URZ, URZ ;  /* 0x000000ff04057290 */ /* 0x000fc8000fffe1ff */
[----:B------:R-:W-:Y:S02]  /*1100*/  UIMAD UR5, UR8, UR5, UR16 ;  /* 0x00000005080572a4 */ /* 0x000fe4000f8e0210 */
[----:B------:R-:W-:-:S04]  /*1110*/  UIADD3 UR4, UPT, UPT, -UR6, URZ, URZ ;  /* 0x000000ff06047290 */ /* 0x000fc8000fffe1ff */
[----:B------:R-:W-:Y:S01]  /*1120*/  IMAD.U32 R161, RZ, RZ, UR5 ;  /* 0x00000005ffa17e24 */ /* 0x000fe2000f8e00ff */
[----:B------:R-:W-:-:S06]  /*1130*/  UIMAD UR4, UR9, UR4, UR7 ;  /* 0x00000004090472a4 */ /* 0x000fcc000f8e0207 */
[----:B------:R-:W-:Y:S01]  /*1140*/  IMAD.U32 R160, RZ, RZ, UR4 ;  /* 0x00000004ffa07e24 */ /* 0x000fe2000f8e00ff */
[----:B-12---:R-:W-:Y:S06]  /*1150*/  BRA.U UP4, `(.L_x_17) ;  /* 0x0000000104447547 */ /* 0x006fec000b800000 */
[----:B------:R-:W-:Y:S02]  /*1160*/  R2UR UR4, R161 ;  /* 0x00000000a10472ca */ /* 0x000fe400000e0000 */
[----:B------:R-:W-:-:S11]  /*1170*/  R2UR UR8, R160 ;  /* 0x00000000a00872ca */ /* 0x000fd600000e0000 */
[----:B------:R-:W-:Y:S02]  /*1180*/  UISETP.GT.U32.AND UP0, UPT, UR4, 0x1, UPT ;  /* 0x000000010400788c */ /* 0x000fe4000bf04070 */
[----:B------:R-:W-:Y:S02]  /*1190*/  ULOP3.LUT UR4, UR4, 0xfffffffe, URZ, 0xc0, !UPT ;  /* 0xfffffffe04047892 */ /* 0x000fe4000f8ec0ff */
[----:B------:R-:W-:Y:S02]  /*11a0*/  UISETP.NE.AND UP1, UPT, UR8, URZ, UP0 ;  /* 0x000000ff0800728c */ /* 0x000fe40008725270 */
[----:B------:R-:W-:Y:S02]  /*11b0*/  UISETP.NE.AND UP0, UPT, UR8, 0x1, UP0 ;  /* 0x000000010800788c */ /* 0x000fe40008705270 */
[----:B------:R-:W-:Y:S02]  /*11c0*/  USEL UR7, URZ, 0x1, UP1 ;  /* 0x00000001ff077887 */ /* 0x000fe40008800000 */
[----:B------:R-:W-:-:S02]  /*11d0*/  USEL UR6, URZ, 0x4, UP0 ;  /* 0x00000004ff067887 */ /* 0x000fc40008000000 */
[----:B------:R-:W-:Y:S02]  /*11e0*/  USEL UR5, URZ, 0x2, UP1 ;  /* 0x00000002ff057887 */ /* 0x000fe40008800000 */
[----:B------:R-:W-:Y:S02]  /*11f0*/  ULEA UR4, UR8, UR4, 0x1 ;  /* 0x0000000408047291 */ /* 0x000fe4000f8e08ff */
[----:B------:R-:W-:Y:S02]  /*1200*/  USEL UR8, URZ, 0x8, UP0 ;  /* 0x00000008ff087887 */ /* 0x000fe40008000000 */
[----:B------:R-:W-:-:S03]  /*1210*/  UIADD3 UR5, UPT, UPT, UR5, UR6, UR7 ;  /* 0x0000000605057290 */ /* 0x000fc6000fffe007 */
[----:B------:R-:W-:Y:S01]  /*1220*/  UMOV UR6, 0x3 ;  /* 0x0000000300067882 */ /* 0x000fe20000000000 */
[----:B------:R-:W-:Y:S02]  /*1230*/  UIADD3 UR5, UPT, UPT, UR5, UR8, URZ ;  /* 0x0000000805057290 */ /* 0x000fe4000fffe0ff */
[----:B------:R-:W-:-:S04]  /*1240*/  USHF.L.U32 UR4, UR6, UR4, URZ ;  /* 0x0000000406047299 */ /* 0x000fc800080006ff */
[----:B------:R-:W-:Y:S02]  /*1250*/  IMAD.U32 R2, RZ, RZ, UR5 ;  /* 0x00000005ff027e24 */ /* 0x000fe4000f8e00ff */
[----:B------:R-:W-:Y:S02]  /*1260*/  IMAD.U32 R0, RZ, RZ, UR4 ;  /* 0x00000004ff007e24 */ /* 0x000fe4000f8e00ff */
.L_x_17:
[----:B------:R-:W-:Y:S05]  /*1270*/  BRA.U !UP2, `(.L_x_18) ;  /* 0x000000010ad47547 */ /* 0x000fea000b800000 */
[----:B------:R-:W1:Y:S01]  /*1280*/  LDCU.128 UR12, c[0x0][0xb10] ;  /* 0x00016200ff0c77ac */ /* 0x000e620008000c00 */
[----:B------:R-:W2:Y:S01]  /*1290*/  LDCU UR6, c[0x0][0x370] ;  /* 0x00006e00ff0677ac */ /* 0x000ea20008000800 */
[----:B------:R-:W3:Y:S01]  /*12a0*/  LDCU UR5, c[0x0][0x374] ;  /* 0x00006e80ff0577ac */ /* 0x000ee20008000800 */
[----:B------:R-:W4:Y:S01]  /*12b0*/  LDCU UR28, c[0x0][0xb0c] ;  /* 0x00016180ff1c77ac */ /* 0x000f220008000800 */
[----:B------:R-:W4:Y:S01]  /*12c0*/  LDCU UR4, c[0x0][0xb20] ;  /* 0x00016400ff0477ac */ /* 0x000f220008000800 */
[----:B------:R-:W4:Y:S01]  /*12d0*/  LDCU.64 UR8, c[0x0][0xb28] ;  /* 0x00016500ff0877ac */ /* 0x000f220008000a00 */
[----:B-1----:R-:W-:Y:S02]  /*12e0*/  UISETP.NE.AND UP0, UPT, UR14, 0x1, UPT ;  /* 0x000000010e00788c */ /* 0x002fe4000bf05270 */
[----:B---3--:R-:W-:Y:S02]  /*12f0*/  UIMAD.WIDE.U32 UR10, UR5, UR15, URZ ;  /* 0x0000000f050a72a5 */ /* 0x008fe4000f8e00ff */
[----:B--2---:R-:W-:-:S02]  /*1300*/  UIMAD.WIDE.U32 UR22, UR6, UR12, URZ ;  /* 0x0000000c061672a5 */ /* 0x004fc4000f8e00ff */
[----:B----4-:R-:W-:Y:S02]  /*1310*/  UISETP.NE.AND UP1, UPT, UR28, 0x1, UPT ;  /* 0x000000011c00788c */ /* 0x010fe4000bf25270 */
[----:B------:R-:W-:Y:S01]  /*1320*/  UISETP.NE.AND UP2, UPT, UR21, 0x1, UPT ;  /* 0x000000011500788c */ /* 0x000fe2000bf45270 */
[----:B------:R-:W-:Y:S02]  /*1330*/  UMOV UR10, UR11 ;  /* 0x0000000b000a7c82 */ /* 0x000fe40008000000 */
[----:B------:R-:W-:Y:S01]  /*1340*/  UMOV UR22, UR23 ;  /* 0x0000001700167c82 */ /* 0x000fe20008000000 */
[----:B------:R-:W-:Y:S02]  /*1350*/  @UP0 USHF.R.U32.HI UR5, URZ, UR4, UR10 ;  /* 0x00000004ff050299 */ /* 0x000fe4000801160a */
[----:B------:R-:W-:Y:S02]  /*1360*/  UIMAD.WIDE.U32 UR24, UR20, UR15, URZ ;  /* 0x0000000f141872a5 */ /* 0x000fe4000f8e00ff */
[----:B------:R-:W-:-:S02]  /*1370*/  UIMAD.WIDE.U32 UR10, UR5, UR8, URZ ;  /* 0x00000008050a72a5 */ /* 0x000fc4000f8e00ff */
[----:B------:R-:W-:Y:S02]  /*1380*/  @UP1 USHF.R.U32.HI UR6, URZ, UR13, UR22 ;  /* 0x0000000dff061299 */ /* 0x000fe40008011616 */
[----:B------:R-:W-:Y:S02]  /*1390*/  UIMAD.WIDE.U32 UR18, UR16, UR12, URZ ;  /* 0x0000000c101272a5 */ /* 0x000fe4000f8e00ff */
[----:B------:R-:W-:Y:S01]  /*13a0*/  UIMAD.WIDE.U32 UR22, UR6, UR8, URZ ;  /* 0x00000008061672a5 */ /* 0x000fe2000f8e00ff */
[----:B------:R-:W-:Y:S01]  /*13b0*/  UMOV UR24, UR25 ;  /* 0x0000001900187c82 */ /* 0x000fe20008000000 */
[----:B------:R-:W-:Y:S01]  /*13c0*/  UMOV UR10, UR11 ;  /* 0x0000000b000a7c82 */ /* 0x000fe20008000000 */
[----:B------:R-:W-:Y:S02]  /*13d0*/  USHF.R.U32.HI UR24, URZ, UR4, UR24 ;  /* 0x00000004ff187299 */ /* 0x000fe40008011618 */
[----:B------:R-:W-:Y:S02]  /*13e0*/  @UP2 USHF.R.U32.HI UR5, URZ, UR9, UR10 ;  /* 0x00000009ff052299 */ /* 0x000fe4000801160a */
[----:B------:R-:W-:Y:S01]  /*13f0*/  UMOV UR7, UR23 ;  /* 0x0000001700077c82 */ /* 0x000fe20008000000 */
[----:B------:R-:W-:Y:S01]  /*1400*/  UMOV UR18, UR19 ;  /* 0x0000001300127c82 */ /* 0x000fe20008000000 */
[----:B------:R-:W-:-:S02]  /*1410*/  @UP2 USHF.R.U32.HI UR6, URZ, UR9, UR7 ;  /* 0x00000009ff062299 */ /* 0x000fc40008011607 */
[----:B------:R-:W-:Y:S02]  /*1420*/  USHF.R.U32.HI UR13, URZ, UR13, UR18 ;  /* 0x0000000dff0d7299 */ /* 0x000fe40008011612 */
[----:B------:R-:W-:Y:S02]  /*1430*/  USEL UR4, UR20, UR24, !UP0 ;  /* 0x0000001814047287 */ /* 0x000fe4000c000000 */
[----:B------:R-:W-:Y:S02]  /*1440*/  UIMAD UR7, UR5, UR21, URZ ;  /* 0x00000015050772a4 */ /* 0x000fe4000f8e02ff */
[----:B------:R-:W-:Y:S02]  /*1450*/  USEL UR5, UR16, UR13, !UP1 ;  /* 0x0000000d10057287 */ /* 0x000fe4000c800000 */
[----:B------:R-:W-:Y:S02]  /*1460*/  UIMAD UR12, UR6, UR21, URZ ;  /* 0x00000015060c72a4 */ /* 0x000fe4000f8e02ff */
[----:B------:R-:W-:-:S02]  /*1470*/  UISETP.GE.AND UP0, UPT, UR4, UR7, UPT ;  /* 0x000000070400728c */ /* 0x000fc4000bf06270 */
[----:B------:R-:W-:Y:S02]  /*1480*/  UIMAD.WIDE.U32 UR10, UR4, UR8, URZ ;  /* 0x00000008040a72a5 */ /* 0x000fe4000f8e00ff */
[----:B------:R-:W-:Y:S02]  /*1490*/  UISETP.GE.OR UP0, UPT, UR5, UR12, UP0 ;  /* 0x0000000c0500728c */ /* 0x000fe40008706670 */
[----:B------:R-:W-:Y:S02]  /*14a0*/  UIMAD.WIDE.U32 UR12, UR5, UR8, URZ ;  /* 0x00000008050c72a5 */ /* 0x000fe4000f8e00ff */
[----:B------:R-:W-:Y:S01]  /*14b0*/  UIADD3 UR10, UPT, UPT, -UR4, URZ, URZ ;  /* 0x000000ff040a7290 */ /* 0x000fe2000fffe1ff */
[----:B------:R-:W-:Y:S01]  /*14c0*/  UMOV UR8, UR11 ;  /* 0x0000000b00087c82 */ /* 0x000fe20008000000 */
[----:B------:R-:W-:Y:S02]  /*14d0*/  UIADD3 UR11, UPT, UPT, -UR5, URZ, URZ ;  /* 0x000000ff050b7290 */ /* 0x000fe4000fffe1ff */
[----:B------:R-:W-:-:S03]  /*14e0*/  USHF.R.U32.HI UR8, URZ, UR9, UR8 ;  /* 0x00000009ff087299 */ /* 0x000fc60008011608 */
[----:B------:R-:W-:Y:S01]  /*14f0*/  @!UP0 UMOV UR7, UR13 ;  /* 0x0000000d00078c82 */ /* 0x000fe20008000000 */
[----:B------:R-:W-:Y:S02]  /*1500*/  UIMAD UR20, UR14, UR10, UR20 ;  /* 0x0000000a0e1472a4 */ /* 0x000fe4000f8e0214 */
[----:B------:R-:W-:Y:S02]  /*1510*/  USEL UR8, UR4, UR8, !UP2 ;  /* 0x0000000804087287 */ /* 0x000fe4000d000000 */
[----:B------:R-:W-:Y:S02]  /*1520*/  @!UP0 USHF.R.U32.HI UR7, URZ, UR9, UR7 ;  /* 0x00000009ff078299 */ /* 0x000fe40008011607 */
[----:B------:R-:W-:Y:S02]  /*1530*/  UIADD3 UR9, UPT, UPT, -UR8, URZ, URZ ;  /* 0x000000ff08097290 */ /* 0x000fe4000fffe1ff */
[----:B------:R-:W-:Y:S02]  /*1540*/  @!UP0 USEL UR7, UR5, UR7, !UP2 ;  /* 0x0000000705078287 */ /* 0x000fe4000d000000 */
[----:B------:R-:W-:-:S02]  /*1550*/  UIMAD UR9, UR21, UR9, UR4 ;  /* 0x00000009150972a4 */ /* 0x000fc4000f8e0204 */
[----:B------:R-:W-:Y:S02]  /*1560*/  @!UP0 UIADD3 UR8, UPT, UPT, UR8, -UR7, URZ ;  /* 0x8000000708088290 */ /* 0x000fe4000fffe0ff */
[----:B------:R-:W-:Y:S02]  /*1570*/  @!UP0 UIMAD UR6, UR9, UR6, UR7 ;  /* 0x00000006090682a4 */ /* 0x000fe4000f8e0207 */
[----:B------:R-:W-:Y:S02]  /*1580*/  @!UP0 UIMAD UR4, UR8, UR21, UR5 ;  /* 0x00000015080482a4 */ /* 0x000fe4000f8e0205 */
[----:B------:R-:W-:Y:S02]  /*1590*/  UIMAD UR16, UR28, UR11, UR16 ;  /* 0x0000000b1c1072a4 */ /* 0x000fe4000f8e0210 */
[----:B------:R-:W-:Y:S01]  /*15a0*/  UIMAD UR20, UR4, UR14, UR20 ;  /* 0x0000000e041472a4 */ /* 0x000fe2000f8e0214 */
[----:B------:R-:W-:Y:S02]  /*15b0*/  @!UP0 UMOV UR5, UR6 ;  /* 0x0000000600058c82 */ /* 0x000fe40008000000 */
[----:B------:R-:W-:-:S12]  /*15c0*/  UIMAD UR16, UR5, UR28, UR16 ;  /* 0x0000001c051072a4 */ /* 0x000fd8000f8e0210 */
.L_x_18:
[----:B------:R-:W-:Y:S02]  /*15d0*/  UISETP.NE.AND UP1, UPT, UR29, 0x1, UPT ;  /* 0x000000011d00788c */ /* 0x000fe4000bf25270 */
[----:B------:R-:W-:Y:S02]  /*15e0*/  ULOP3.LUT UR21, UR26, 0xffff, URZ, 0xc0, !UPT ;  /* 0x0000ffff1a157892 */ /* 0x000fe4000f8ec0ff */
[----:B------:R-:W-:Y:S02]  /*15f0*/  UISETP.NE.AND UP0, UPT, UR17, 0x2, UPT ;  /* 0x000000021100788c */ /* 0x000fe4000bf05270 */
[----:B------:R-:W-:Y:S02]  /*1600*/  ULOP3.LUT UR22, UR27, 0x1000, URZ, 0xc0, !UPT ;  /* 0x000010001b167892 */ /* 0x000fe4000f8ec0ff */
[----:B------:R-:W-:Y:S02]  /*1610*/  ULOP3.LUT UR46, UR46, 0x80, URZ, 0xc0, !UPT ;  /* 0x000000802e2e7892 */ /* 0x000fe4000f8ec0ff */
[----:B------:R-:W-:Y:S01]  /*1620*/  USHF.L.U32 UR21, UR30, UR21, URZ ;  /* 0x000000151e157299 */ /* 0x000fe200080006ff */
[----:B------:R-:W-:Y:S11]  /*1630*/  BRA.U UP1, `(.L_x_19) ;  /* 0x0000000101447547 */ /* 0x000ff6000b800000 */
[----:B------:R-:W1:Y:S01]  /*1640*/  LDCU.128 UR8, c[0x0][0xb10] ;  /* 0x00016200ff0877ac */ /* 0x000e620008000c00 */
[----:B------:R-:W2:Y:S01]  /*1650*/  LDCU UR12, c[0x0][0xb0c] ;  /* 0x00016180ff0c77ac */ /* 0x000ea20008000800 */
[----:B------:R-:W3:Y:S01]  /*1660*/  LDCU UR13, c[0x0][0xb20] ;  /* 0x00016400ff0d77ac */ /* 0x000ee20008000800 */
[----:B-1----:R-:W-:Y:S02]  /*1670*/  UIMAD.WIDE.U32 UR6, UR16, UR8, URZ ;  /* 0x00000008100672a5 */ /* 0x002fe4000f8e00ff */
[----:B------:R-:W-:Y:S02]  /*1680*/  UIMAD.WIDE.U32 UR4, UR20, UR11, URZ ;  /* 0x0000000b140472a5 */ /* 0x000fe4000f8e00ff */
[----:B--2---:R-:W-:Y:S02]  /*1690*/  UISETP.NE.AND UP2, UPT, UR12, 0x1, UPT ;  /* 0x000000010c00788c */ /* 0x004fe4000bf45270 */
[----:B------:R-:W-:Y:S01]  /*16a0*/  UISETP.NE.AND UP1, UPT, UR10, 0x1, UPT ;  /* 0x000000010a00788c */ /* 0x000fe2000bf25270 */
[----:B------:R-:W-:-:S02]  /*16b0*/  UMOV UR6, UR7 ;  /* 0x0000000700067c82 */ /* 0x000fc40008000000 */
[----:B------:R-:W-:Y:S01]  /*16c0*/  UMOV UR4, UR5 ;  /* 0x0000000500047c82 */ /* 0x000fe20008000000 */
[----:B------:R-:W-:Y:S02]  /*16d0*/  USHF.R.U32.HI UR6, URZ, UR9, UR6 ;  /* 0x00000009ff067299 */ /* 0x000fe40008011606 */
[----:B---3--:R-:W-:Y:S02]  /*16e0*/  USHF.R.U32.HI UR4, URZ, UR13, UR4 ;  /* 0x0000000dff047299 */ /* 0x008fe40008011604 */
[----:B------:R-:W-:Y:S02]  /*16f0*/  USEL UR5, UR16, UR6, !UP2 ;  /* 0x0000000610057287 */ /* 0x000fe4000d000000 */
[----:B------:R-:W-:-:S04]  /*1700*/  USEL UR4, UR20, UR4, !UP1 ;  /* 0x0000000414047287 */ /* 0x000fc8000c800000 */
[----:B------:R-:W-:Y:S02]  /*1710*/  UIADD3 UR6, UPT, UPT, UR5, -UR4, URZ ;  /* 0x8000000405067290 */ /* 0x000fe4000fffe0ff */
[----:B------:R-:W-:Y:S02]  /*1720*/  UIADD3 UR4, UPT, UPT, -UR5, UR4, URZ ;  /* 0x0000000405047290 */ /* 0x000fe4000fffe1ff */
[----:B------:R-:W-:Y:S02]  /*1730*/  UIMAD UR20, UR6, UR10, UR20 ;  /* 0x0000000a061472a4 */ /* 0x000fe4000f8e0214 */
[----:B------:R-:W-:-:S12]  /*1740*/  UIMAD UR16, UR4, UR12, UR16 ;  /* 0x0000000c041072a4 */ /* 0x000fd8000f8e0210 */
.L_x_19:
[----:B------:R-:W-:Y:S05]  /*1750*/  BRA.U !UP5, `(.L_x_20) ;  /* 0x000000010d0c7547 */ /* 0x000fea000b800000 */
[----:B------:R-:W-:Y:S01]  /*1760*/  UCGABAR_WAIT ;  /* 0x0000000000007dc7 */ /* 0x000fe20008000000 */
[----:B------:R-:W-:Y:S01]  /*1770*/  CCTL.IVALL ;  /* 0x00000000ff00798f */ /* 0x000fe20002000000 */
[----:B------:R-:W-:Y:S05]  /*1780*/  BRA `(.L_x_21) ;  /* 0x0000000000047947 */ /* 0x000fea0003800000 */
.L_x_20:
[----:B------:R-:W-:Y:S06]  /*1790*/  BAR.SYNC.DEFER_BLOCKING 0x0 ;  /* 0x0000000000007b1d */ /* 0x000fec0000010000 */
.L_x_21:
[----:B------:R-:W-:Y:S05]  /*17a0*/  BRA.U UP0, `(.L_x_22) ;  /* 0x0000001500047547 */ /* 0x000fea000b800000 */
[----:B------:R-:W1:Y:S01]  /*17b0*/  LDCU UR6, c[0x0][0x38c] ;  /* 0x00007180ff0677ac */ /* 0x000e620008000800 */
[----:B------:R-:W-:Y:S01]  /*17c0*/  PLOP3.LUT P1, PT, PT, PT, UP3, 0x80, 0x8 ;  /* 0x000000000008781c */ /* 0x000fe20003f2f038 */
[----:B------:R-:W-:Y:S01]  /*17d0*/  IMAD.MOV.U32 R12, RZ, RZ, 0x1 ;  /* 0x00000001ff0c7424 */ /* 0x000fe200078e00ff */
[----:B------:R-:W-:Y:S02]  /*17e0*/  ISETP.NE.AND P2, PT, R3, RZ, P3 ;  /* 0x000000ff0300720c */ /* 0x000fe40001f45270 */
[----:B------:R-:W-:Y:S02]  /*17f0*/  CS2R R10, SRZ ;  /* 0x00000000000a7805 */ /* 0x000fe4000001ff00 */
[----:B------:R-:W-:Y:S01]  /*1800*/  PLOP3.LUT P1, PT, P1, PT, PT, 0x8, 0x80 ;  /* 0x000000000080781c */ /* 0x000fe20000f2e170 */
[----:B------:R-:W-:Y:S01]  /*1810*/  IMAD.MOV.U32 R9, RZ, RZ, RZ ;  /* 0x000000ffff097224 */ /* 0x000fe200078e00ff */
[----:B------:R-:W2:Y:S01]  /*1820*/  LDCU UR38, c[0x0][0x370] ;  /* 0x00006e00ff2677ac */ /* 0x000ea20008000800 */
[----:B------:R-:W-:Y:S01]  /*1830*/  IMAD.MOV.U32 R8, RZ, RZ, 0x1 ;  /* 0x00000001ff087424 */ /* 0x000fe200078e00ff */
[----:B------:R-:W3:Y:S01]  /*1840*/  LDCU.64 UR26, c[0x0][0x348] ;  /* 0x00006900ff1a77ac */ /* 0x000ee20008000a00 */
[----:B------:R-:W-:Y:S01]  /*1850*/  ULEA.HI UR43, UR22, UR46, URZ, 0x1a ;  /* 0x0000002e162b7291 */ /* 0x000fe2000f8fd0ff */
[----:B------:R-:W4:Y:S01]  /*1860*/  LDCU UR37, c[0x0][0x374] ;  /* 0x00006e80ff2577ac */ /* 0x000f220008000800 */
[----:B-1----:R-:W-:-:S02]  /*1870*/  UIADD3 UR5, UPT, UPT, UR6, 0x3f, URZ ;  /* 0x0000003f06057890 */ /* 0x002fc4000fffe0ff */
[----:B------:R-:W-:Y:S02]  /*1880*/  UIADD3 UR47, UPT, UPT, UR6, 0x7e, URZ ;  /* 0x0000007e062f7890 */ /* 0x000fe4000fffe0ff */
[----:B------:R-:W-:Y:S01]  /*1890*/  USHF.R.S32.HI UR4, URZ, 0x1f, UR5 ;  /* 0x0000001fff047899 */ /* 0x000fe20008011405 */
[----:B------:R-:W-:-:S03]  /*18a0*/  UMOV UR7, URZ ;  /* 0x000000ff00077c82 */ /* 0x000fc60008000000 */
[----:B------:R-:W-:Y:S02]  /*18b0*/  ULEA.HI UR4, UR4, UR5, URZ, 0x6 ;  /* 0x0000000504047291 */ /* 0x000fe4000f8f30ff */
[----:B------:R-:W-:Y:S02]  /*18c0*/  UIADD3 UR5, UPT, UPT, UR6, -0x1, URZ ;  /* 0xffffffff06057890 */ /* 0x000fe4000fffe0ff */
[----:B------:R-:W-:Y:S02]  /*18d0*/  USHF.R.S32.HI UR40, URZ, 0x6, UR4 ;  /* 0x00000006ff287899 */ /* 0x000fe40008011404 */
[----:B------:R-:W-:Y:S02]  /*18e0*/  UISETP.GE.U32.AND UP1, UPT, UR5, -0x7f, UPT ;  /* 0xffffff810500788c */ /* 0x000fe4000bf26070 */
[----:B------:R-:W-:-:S04]  /*18f0*/  UISETP.LT.U32.AND UP0, UPT, UR40, 0x5, UPT ;  /* 0x000000052800788c */ /* 0x000fc8000bf01070 */
[----:B------:R-:W-:Y:S02]  /*1900*/  USEL UR39, UR40, 0x5, UP0 ;  /* 0x0000000528277887 */ /* 0x000fe40008000000 */
[----:B------:R-:W-:Y:S02]  /*1910*/  UISETP.NE.AND UP0, UPT, UR17, URZ, UPT ;  /* 0x000000ff1100728c */ /* 0x000fe4000bf05270 */
[----:B------:R-:W-:Y:S02]  /*1920*/  UIADD3 UR4, UPT, UPT, UR39, -0x1, URZ ;  /* 0xffffffff27047890 */ /* 0x000fe4000fffe0ff */
[----:B------:R-:W-:Y:S02]  /*1930*/  @UP1 UIADD3 UR4, UPT, UPT, UR39, URZ, URZ ;  /* 0x000000ff27041290 */ /* 0x000fe4000fffe0ff */
[----:B------:R-:W-:Y:S02]  /*1940*/  USEL UR23, UR41, 0x2, UP0 ;  /* 0x0000000229177887 */ /* 0x000fe40008000000 */
[----:B------:R-:W-:-:S02]  /*1950*/  UIADD3 UR44, UPT, UPT, UR40, -UR39, URZ ;  /* 0x80000027282c7290 */ /* 0x000fc4000fffe0ff */
[----:B------:R-:W-:Y:S02]  /*1960*/  UIADD3 UR25, UPT, UPT, UR4, 0x1, URZ ;  /* 0x0000000104197890 */ /* 0x000fe4000fffe0ff */
[----:B--234-:R-:W-:-:S12]  /*1970*/  UIADD3 UR41, UPT, UPT, -UR4, URZ, URZ ;  /* 0x000000ff04297290 */ /* 0x01cfd8000fffe1ff */
.L_x_42:
[----:B------:R-:W-:Y:S01]  /*1980*/  UISETP.NE.AND UP0, UPT, UR45, URZ, UPT ;  /* 0x000000ff2d00728c */ /* 0x000fe2000bf05270 */
[----:B-1----:R-:W1:Y:S08]  /*1990*/  S2UR UR45, SR_CgaCtaId ;  /* 0x00000000002d79c3 */ /* 0x002e700000008800 */
[----:B------:R-:W-:Y:S05]  /*19a0*/  BRA.U UP0, `(.L_x_23) ;  /* 0x0000000100347547 */ /* 0x000fea000b800000 */
[----:B------:R-:W2:Y:S01]  /*19b0*/  S2R R0, SR_CgaCtaId ;  /* 0x0000000000007919 */ /* 0x000ea20000008800 */
[----:B------:R-:W-:Y:S02]  /*19c0*/  MOV R3, 0x400 ;  /* 0x0000040000037802 */ /* 0x000fe40000000f00 */
[----:B------:R-:W-:Y:S02]  /*19d0*/  SHF.L.U32 R2, R8, 0x1f, RZ ;  /* 0x0000001f08027819 */ /* 0x000fe400000006ff */
[----:B--2---:R-:W-:-:S05]  /*19e0*/  LEA R0, R0, R3, 0x18 ;  /* 0x0000000300007211 */ /* 0x004fca00078ec0ff */
[----:B------:R-:W-:-:S04]  /*19f0*/  IMAD R3, R9, 0x8, R0 ;  /* 0x0000000809037824 */ /* 0x000fc800078e0200 */
[----:B------:R-:W2:Y:S02]  /*1a00*/  SYNCS.PHASECHK.TRANS64.TRYWAIT P0, [R3+URZ+0xf0], R2 ;  /* 0x0000f002030075a7 */ /* 0x000ea400080011ff */
[----:B--2---:R-:W-:Y:S05]  /*1a10*/  @!P0 BRA `(.L_x_24) ;  /* 0x000000a000b08947 */ /* 0x004fea0003800000 */
.L_x_145:
[----:B------:R-:W-:Y:S01]  /*1a20*/  VIADD R9, R9, 0x1 ;  /* 0x0000000109097836 */ /* 0x000fe20000000000 */
[----:B------:R2:W-:Y:S04]  /*1a30*/  SYNCS.ARRIVE.TRANS64.A1T0 RZ, [R3+URZ+0xe0], RZ ;  /* 0x0000e0ff03ff79a7 */ /* 0x0005e800081000ff */
[----:B------:R-:W-:-:S04]  /*1a40*/  ISETP.NE.AND P0, PT, R9, 0x2, PT ;  /* 0x000000020900780c */ /* 0x000fc80003f05270 */
[----:B------:R-:W-:Y:S02]  /*1a50*/  SEL R9, R9, RZ, P0 ;  /* 0x000000ff09097207 */ /* 0x000fe40000000000 */
[----:B--2---:R-:W-:-:S04]  /*1a60*/  SEL R3, RZ, 0x1, P0 ;  /* 0x00000001ff037807 */ /* 0x004fc80000000000 */
[----:B------:R-:W-:-:S07]  /*1a70*/  LOP3.LUT R8, R8, R3, RZ, 0x3c, !PT ;  /* 0x0000000308087212 */ /* 0x000fce00078e3cff */
.L_x_23:
[----:B------:R-:W-:Y:S01]  /*1a80*/  UMOV UR6, 0x400 ;  /* 0x0000040000067882 */ /* 0x000fe20000000000 */
[----:B------:R-:W-:Y:S01]  /*1a90*/  SHF.L.U32 R0, R12, 0x1f, RZ ;  /* 0x0000001f0c007819 */ /* 0x000fe200000006ff */
[----:B-1----:R-:W-:Y:S02]  /*1aa0*/  ULEA UR6, UR45, UR6, 0x18 ;  /* 0x000000062d067291 */ /* 0x002fe4000f8ec0ff */
[----:B------:R-:W-:Y:S02]  /*1ab0*/  UISETP.GE.U32.AND UP0, UPT, UR47, 0x7f, UPT ;  /* 0x0000007f2f00788c */ /* 0x000fe4000bf06070 */
[----:B------:R-:W-:Y:S02]  /*1ac0*/  ULEA UR4, UR7, UR6, 0x3 ;  /* 0x0000000607047291 */ /* 0x000fe4000f8e18ff */
[----:B------:R-:W-:Y:S01]  /*1ad0*/  ULEA UR11, UR20, UR46, 0x8 ;  /* 0x0000002e140b7291 */ /* 0x000fe2000f8e40ff */
[----:B------:R-:W-:-:S06]  /*1ae0*/  UMOV UR13, URZ ;  /* 0x000000ff000d7c82 */ /* 0x000fcc0008000000 */
[----:B------:R1:W2:Y:S01]  /*1af0*/  SYNCS.PHASECHK.TRANS64.TRYWAIT P0, [UR4+0x28], R0 ;  /* 0x00002800ff0075a7 */ /* 0x0002a20008001104 */
[----:B------:R-:W-:-:S04]  /*1b00*/  ULEA.HI UR4, UR16, UR16, URZ, 0x1 ;  /* 0x0000001010047291 */ /* 0x000fc8000f8f08ff */
[----:B------:R-:W-:-:S04]  /*1b10*/  USHF.L.U32 UR4, UR4, 0x7, URZ ;  /* 0x0000000704047899 */ /* 0x000fc800080006ff */
[----:B------:R-:W-:-:S04]  /*1b20*/  ULOP3.LUT UR35, UR4, 0xffffff00, URZ, 0xc0, !UPT ;  /* 0xffffff0004237892 */ /* 0x000fc8000f8ec0ff */
[----:B------:R-:W-:Y:S01]  /*1b30*/  UIADD3 UR35, UPT, UPT, UR43, UR35, URZ ;  /* 0x000000232b237290 */ /* 0x000fe2000fffe0ff */
[----:B------:R-:W-:Y:S11]  /*1b40*/  BRA.U !UP0, `(.L_x_25) ;  /* 0x0000000108c47547 */ /* 0x000ff6000b800000 */
[----:B------:R-:W-:Y:S01]  /*1b50*/  UMOV UR16, UR41 ;  /* 0x0000002900107c82 */ /* 0x000fe20008000000 */
[----:B------:R-:W-:Y:S01]  /*1b60*/  UMOV UR4, UR7 ;  /* 0x0000000700047c82 */ /* 0x000fe20008000000 */
[----:B------:R-:W-:-:S05]  /*1b70*/  UMOV UR34, URZ ;  /* 0x000000ff00227c82 */ /* 0x000fca0008000000 */
.L_x_31:
[----:B------:R-:W-:Y:S01]  /*1b80*/  ULEA UR33, UR4, UR6, 0x3 ;  /* 0x0000000604217291 */ /* 0x000fe2000f8e18ff */
[----:B------:R-:W-:Y:S01]  /*1b90*/  @P3 MOV R2, 0x8000 ;  /* 0x0000800000023802 */ /* 0x000fe20000000f00 */
[----:B--234-:R-:W-:Y:S10]  /*1ba0*/  @P0 BRA `(.L_x_26) ;  /* 0x00000000000c0947 */ /* 0x01cff40003800000 */
[----:B------:R-:W-:-:S04]  /*1bb0*/  SHF.L.U32 R3, R12, 0x1f, RZ ;  /* 0x0000001f0c037819 */ /* 0x000fc800000006ff */
[----:B------:R-:W2:Y:S02]  /*1bc0*/  SYNCS.PHASECHK.TRANS64.TRYWAIT P0, [UR33+0x28], R3 ;  /* 0x00002803ff0075a7 */ /* 0x000ea40008001121 */
[----:B--2---:R-:W-:Y:S05]  /*1bd0*/  @!P0 BRA `(.L_x_27) ;  /* 0x000000a000548947 */ /* 0x004fea0003800000 */
.L_x_26:
[----:B------:R2:W-:Y:S01]  /*1be0*/  @P3 SYNCS.ARRIVE.TRANS64 RZ, [UR33], R2 ;  /* 0x00000002ffff39a7 */ /* 0x0005e20008000021 */
[----:B------:R-:W-:Y:S02]  /*1bf0*/  ULOP3.LUT UR5, UR23, 0x2, URZ, 0xfc, !UPT ;  /* 0x0000000217057892 */ /* 0x000fe4000f8efcff */
[----:B------:R-:W-:Y:S02]  /*1c00*/  UIADD3 UR16, UPT, UPT, UR16, 0x1, URZ ;  /* 0x0000000110107890 */ /* 0x000fe4000fffe0ff */
[----:B------:R-:W-:Y:S02]  /*1c10*/  UISETP.NE.AND UP0, UPT, UR5, 0x2, UPT ;  /* 0x000000020500788c */ /* 0x000fe4000bf05270 */
[----:B------:R-:W-:-:S07]  /*1c20*/  UISETP.NE.AND UP2, UPT, UR16, 0x1, UPT ;  /* 0x000000011000788c */ /* 0x000fce000bf45270 */
[----:B------:R-:W-:Y:S05]  /*1c30*/  BRA.U UP0, `(.L_x_28) ;  /* 0x0000000100047547 */ /* 0x000fea000b800000 */
[----:B------:R-:W-:Y:S05]  /*1c40*/  BPT.TRAP 0x1 ;  /* 0x000000040000795c */ /* 0x000fea0000300000 */
.L_x_28:
[----:B------:R-:W-:Y:S04]  /*1c50*/  BSSY.RECONVERGENT B0, `(.L_x_29) ;  /* 0x0000003000007945 */ /* 0x000fe80003800200 */
[----:B------:R-:W-:Y:S05]  /*1c60*/  @!P2 BRA `(.L_x_30) ;  /* 0x000000000004a947 */ /* 0x000fea0003800000 */
[----:B------:R-:W-:Y:S05]  /*1c70*/  BPT.TRAP 0x1 ;  /* 0x000000040000795c */ /* 0x000fea0000300000 */
.L_x_30:
[----:B------:R-:W-:Y:S05]  /*1c80*/  BSYNC.RECONVERGENT B0 ;  /* 0x0000000000007941 */ /* 0x000fea0003800200 */
.L_x_29:
[----:B------:R-:W-:Y:S02]  /*1c90*/  UIADD3 UR5, UPT, UPT, UR4, 0x1, URZ ;  /* 0x0000000104057890 */ /* 0x000fe4000fffe0ff */
[----:B------:R-:W-:Y:S02]  /*1ca0*/  UIADD3 UR14, UP1, UPT, UR26, 0x80, URZ ;  /* 0x000000801a0e7890 */ /* 0x000fe4000ff3e0ff */
[----:B------:R-:W-:Y:S02]  /*1cb0*/  UISETP.NE.AND UP0, UPT, UR5, 0x5, UPT ;  /* 0x000000050500788c */ /* 0x000fe4000bf05270 */
[----:B------:R-:W-:Y:S02]  /*1cc0*/  ULOP3.LUT UR33, UR33, 0xfefffff8, URZ, 0xc0, !UPT ;  /* 0xfefffff821217892 */ /* 0x000fe4000f8ec0ff */
[----:B------:R-:W-:Y:S02]  /*1cd0*/  USEL UR8, URZ, 0x1, UP0 ;  /* 0x00000001ff087887 */ /* 0x000fe40008000000 */
[----:B------:R-:W-:-:S02]  /*1ce0*/  USEL UR7, UR5, URZ, UP0 ;  /* 0x000000ff05077287 */ /* 0x000fc40008000000 */
[----:B------:R-:W-:Y:S02]  /*1cf0*/  UIADD3.X UR15, UPT, UPT, URZ, UR27, URZ, UP1, !UPT ;  /* 0x0000001bff0f7290 */ /* 0x000fe40008ffe4ff */
[----:B------:R-:W-:Y:S01]  /*1d00*/  ULEA UR5, UR7, UR6, 0x3 ;  /* 0x0000000607057291 */ /* 0x000fe2000f8e18ff */
[----:B------:R-:W-:Y:S01]  /*1d10*/  LOP3.LUT R12, R12, UR8, RZ, 0x3c, !PT ;  /* 0x000000080c0c7c12 */ /* 0x000fe2000f8e3cff */
[----:B------:R-:W-:Y:S02]  /*1d20*/  USHF.L.U32 UR8, UR4, 0xd, URZ ;  /* 0x0000000d04087899 */ /* 0x000fe400080006ff */
[----:B------:R-:W-:Y:S01]  /*1d30*/  UIADD3 UR4, UP0, UPT, UR26, 0x180, URZ ;  /* 0x000001801a047890 */ /* 0x000fe2000ff1e0ff */
[----:B-1----:R-:W-:Y:S01]  /*1d40*/  SHF.L.U32 R0, R12, 0x1f, RZ ;  /* 0x0000001f0c007819 */ /* 0x002fe200000006ff */
[----:B------:R-:W-:Y:S02]  /*1d50*/  ULOP3.LUT UR32, UR8, UR22, URZ, 0xfc, !UPT ;  /* 0x0000001608207292 */ /* 0x000fe4000f8efcff */
[----:B------:R-:W-:Y:S01]  /*1d60*/  UPRMT UR13, URZ, 0x5410, UR21 ;  /* 0x00005410ff0d7896 */ /* 0x000fe20008000015 */
[----:B------:R3:W4:Y:S01]  /*1d70*/  SYNCS.PHASECHK.TRANS64.TRYWAIT P0, [UR5+0x28], R0 ;  /* 0x00002800ff0075a7 */ /* 0x0007220008001105 */
[----:B------:R-:W-:-:S02]  /*1d80*/  UIADD3 UR32, UPT, UPT, UR6, 0xc400, UR32 ;  /* 0x0000c40006207890 */ /* 0x000fc4000fffe020 */
[----:B------:R-:W-:Y:S02]  /*1d90*/  UIADD3 UR8, UPT, UPT, UR6, 0x16400, UR8 ;  /* 0x0001640006087890 */ /* 0x000fe4000fffe008 */
[----:B------:R-:W-:Y:S01]  /*1da0*/  UIADD3.X UR5, UPT, UPT, URZ, UR27, URZ, UP0, !UPT ;  /* 0x0000001bff057290 */ /* 0x000fe200087fe4ff */
[----:B------:R-:W-:Y:S01]  /*1db0*/  UMOV UR18, 0x0 ;  /* 0x0000000000127882 */ /* 0x000fe20000000000 */
[----:B------:R-:W-:Y:S01]  /*1dc0*/  UMOV UR19, 0x10000000 ;  /* 0x1000000000137882 */ /* 0x000fe20000000000 */
[----:B------:R-:W-:Y:S01]  /*1dd0*/  UMOV UR10, UR34 ;  /* 0x00000022000a7c82 */ /* 0x000fe20008000000 */
[----:B------:R-:W-:Y:S01]  /*1de0*/  UMOV UR12, UR36 ;  /* 0x00000024000c7c82 */ /* 0x000fe20008000000 */
[----:B------:R-:W-:Y:S01]  /*1df0*/  UMOV UR9, UR33 ;  /* 0x0000002100097c82 */ /* 0x000fe20008000000 */
[----:B------:R1:W-:Y:S03]  /*1e00*/  UTMALDG.3D.MULTICAST.2CTA [UR32], [UR14], UR13, desc[UR18] ;  /* 0x000012200e0073b4 */ /* 0x0003e6000821180d */
[----:B------:R2:W-:Y:S01]  /*1e10*/  UTMALDG.3D.2CTA [UR8], [UR4], desc[UR18] ;  /* 0x00001208040075b4 */ /* 0x0005e20008211000 */
[----:B-1----:R-:W-:Y:S01]  /*1e20*/  UIADD3 UR34, UPT, UPT, UR34, 0x40, URZ ;  /* 0x0000004022227890 */ /* 0x002fe2000fffe0ff */
[----:B------:R-:W-:Y:S01]  /*1e30*/  UMOV UR13, UR25 ;  /* 0x00000019000d7c82 */ /* 0x000fe20008000000 */
[----:B--2---:R-:W-:Y:S01]  /*1e40*/  UMOV UR4, UR7 ;  /* 0x0000000700047c82 */ /* 0x004fe20008000000 */
[----:B------:R-:W-:Y:S09]  /*1e50*/  BRA.U UP2, `(.L_x_31) ;  /* 0xfffffffd02487547 */ /* 0x000ff2000b83ffff */
.L_x_25:
[----:B------:R-:W-:Y:S01]  /*1e60*/  ULEA UR4, UR7, UR6, 0x3 ;  /* 0x0000000607047291 */ /* 0x000fe2000f8e18ff */
[----:B-1-3--:R-:W-:Y:S01]  /*1e70*/  SHF.L.U32 R0, R12, 0x1f, RZ ;  /* 0x0000001f0c007819 */ /* 0x00afe200000006ff */
[----:B------:R-:W-:Y:S01]  /*1e80*/  @!P1 SYNCS.ARRIVE.TRANS64.A1T0 RZ, [UR6+0x98], RZ ;  /* 0x000098ffffff99a7 */ /* 0x000fe20008100006 */
[----:B------:R-:W-:-:S06]  /*1e90*/  UISETP.GT.AND UP0, UPT, UR40, UR39, UPT ;  /* 0x000000272800728c */ /* 0x000fcc000bf04270 */
[----:B--2-4-:R1:W2:Y:S03]  /*1ea0*/  SYNCS.PHASECHK.TRANS64.TRYWAIT P0, [UR4+0x28], R0 ;  /* 0x00002800ff0075a7 */ /* 0x0142a60008001104 */
[----:B------:R-:W-:Y:S05]  /*1eb0*/  BRA.U !UP0, `(.L_x_32) ;  /* 0x0000000108c47547 */ /* 0x000fea000b800000 */
[----:B------:R-:W-:Y:S01]  /*1ec0*/  UIADD3 UR24, UPT, UPT, UR44, UR13, URZ ;  /* 0x0000000d2c187290 */ /* 0x000fe2000fffe0ff */
[----:B------:R-:W-:-:S11]  /*1ed0*/  UMOV UR4, UR7 ;  /* 0x0000000700047c82 */ /* 0x000fd60008000000 */
.L_x_38:
[----:B------:R-:W-:Y:S01]  /*1ee0*/  ULEA UR17, UR4, UR6, 0x3 ;  /* 0x0000000604117291 */ /* 0x000fe2000f8e18ff */
[----:B--2---:R-:W-:Y:S01]  /*1ef0*/  @P3 MOV R2, 0x8000 ;  /* 0x0000800000023802 */ /* 0x004fe20000000f00 */
[----:B--2-4-:R-:W-:Y:S10]  /*1f00*/  @P0 BRA `(.L_x_33) ;  /* 0x00000000000c0947 */ /* 0x014ff40003800000 */
[----:B------:R-:W-:-:S04]  /*1f10*/  SHF.L.U32 R3, R12, 0x1f, RZ ;  /* 0x0000001f0c037819 */ /* 0x000fc800000006ff */
[----:B------:R-:W2:Y:S02]  /*1f20*/  SYNCS.PHASECHK.TRANS64.TRYWAIT P0, [UR17+0x28], R3 ;  /* 0x00002803ff0075a7 */ /* 0x000ea40008001111 */
[----:B--2---:R-:W-:Y:S05]  /*1f30*/  @!P0 BRA `(.L_x_34) ;  /* 0x0000009c00948947 */ /* 0x004fea0003800000 */
.L_x_33:
[----:B------:R2:W-:Y:S01]  /*1f40*/  @P3 SYNCS.ARRIVE.TRANS64 RZ, [UR17], R2 ;  /* 0x00000002ffff39a7 */ /* 0x0005e20008000011 */
[----:B------:R-:W-:-:S04]  /*1f50*/  ULOP3.LUT UR5, UR23, 0x2, URZ, 0xfc, !UPT ;  /* 0x0000000217057892 */ /* 0x000fc8000f8efcff */
[----:B------:R-:W-:-:S09]  /*1f60*/  UISETP.NE.AND UP0, UPT, UR5, 0x2, UPT ;  /* 0x000000020500788c */ /* 0x000fd2000bf05270 */
[----:B------:R-:W-:Y:S05]  /*1f70*/  BRA.U UP0, `(.L_x_35) ;  /* 0x0000000100047547 */ /* 0x000fea000b800000 */
[----:B------:R-:W-:Y:S05]  /*1f80*/  BPT.TRAP 0x1 ;  /* 0x000000040000795c */ /* 0x000fea0000300000 */
.L_x_35:
[----:B------:R-:W-:Y:S04]  /*1f90*/  BSSY.RECONVERGENT B0, `(.L_x_36) ;  /* 0x0000003000007945 */ /* 0x000fe80003800200 */
[----:B------:R-:W-:Y:S05]  /*1fa0*/  @!P2 BRA `(.L_x_37) ;  /* 0x000000000004a947 */ /* 0x000fea0003800000 */
[----:B------:R-:W-:Y:S05]  /*1fb0*/  BPT.TRAP 0x1 ;  /* 0x000000040000795c */ /* 0x000fea0000300000 */
.L_x_37:
[----:B------:R-:W-:Y:S05]  /*1fc0*/  BSYNC.RECONVERGENT B0 ;  /* 0x0000000000007941 */ /* 0x000fea0003800200 */
.L_x_36:
[----:B------:R-:W-:Y:S02]  /*1fd0*/  UIADD3 UR5, UPT, UPT, UR4, 0x1, URZ ;  /* 0x0000000104057890 */ /* 0x000fe4000fffe0ff */
[----:B------:R-:W-:Y:S02]  /*1fe0*/  USHF.L.U32 UR18, UR13, 0x6, URZ ;  /* 0x000000060d127899 */ /* 0x000fe400080006ff */
[----:B------:R-:W-:Y:S02]  /*1ff0*/  UISETP.NE.AND UP0, UPT, UR5, 0x5, UPT ;  /* 0x000000050500788c */ /* 0x000fe4000bf05270 */
[----:B------:R-:W-:Y:S02]  /*2000*/  ULOP3.LUT UR17, UR17, 0xfefffff8, URZ, 0xc0, !UPT ;  /* 0xfefffff811117892 */ /* 0x000fe4000f8ec0ff */
[----:B------:R-:W-:Y:S02]  /*2010*/  USEL UR8, URZ, 0x1, UP0 ;  /* 0x00000001ff087887 */ /* 0x000fe40008000000 */
[----:B------:R-:W-:-:S02]  /*2020*/  USEL UR7, UR5, URZ, UP0 ;  /* 0x000000ff05077287 */ /* 0x000fc40008000000 */
[----:B------:R-:W-:Y:S02]  /*2030*/  UIADD3 UR14, UP0, UPT, UR26, 0x180, URZ ;  /* 0x000001801a0e7890 */ /* 0x000fe4000ff1e0ff */
        /* <DEDUP_REMOVED lines=9> */
[----:B------:R-:W-:Y:S02]  /*20d0*/  UIADD3.X UR5, UPT, UPT, URZ, UR27, URZ, UP1, !UPT ;  /* 0x0000001bff057290 */ /* 0x000fe40008ffe4ff */
[----:B------:R-:W-:Y:S02]  /*20e0*/  UIADD3 UR8, UPT, UPT, UR6, 0x16400, UR8 ;  /* 0x0001640006087890 */ /* 0x000fe4000fffe008 */
[----:B------:R-:W-:Y:S01]  /*20f0*/  UIADD3.X UR15, UPT, UPT, URZ, UR27, URZ, UP0, !UPT ;  /* 0x0000001bff0f7290 */ /* 0x000fe200087fe4ff */
[----:B------:R-:W-:Y:S01]  /*2100*/  UMOV UR28, 0x0 ;  /* 0x00000000001c7882 */ /* 0x000fe20000000000 */
[----:B------:R-:W-:Y:S01]  /*2110*/  UMOV UR29, 0x10000000 ;  /* 0x10000000001d7882 */ /* 0x000fe20000000000 */
[----:B------:R-:W-:Y:S01]  /*2120*/  UMOV UR19, UR35 ;  /* 0x0000002300137c82 */ /* 0x000fe20008000000 */
[----:B------:R-:W-:Y:S01]  /*2130*/  UMOV UR20, UR36 ;  /* 0x0000002400147c82 */ /* 0x000fe20008000000 */
[----:B------:R-:W-:Y:S01]  /*2140*/  UMOV UR12, UR36 ;  /* 0x00000024000c7c82 */ /* 0x000fe20008000000 */
[----:B------:R1:W-:Y:S01]  /*2150*/  UTMALDG.3D.MULTICAST.2CTA [UR16], [UR4], UR10, desc[UR28] ;  /* 0x00001c10040073b4 */ /* 0x0003e2000821180a */
[----:B------:R-:W-:Y:S01]  /*2160*/  UMOV UR9, UR17 ;  /* 0x0000001100097c82 */ /* 0x000fe20008000000 */
[----:B------:R-:W-:-:S04]  /*2170*/  UIADD3 UR13, UPT, UPT, UR13, 0x1, URZ ;  /* 0x000000010d0d7890 */ /* 0x000fc8000fffe0ff */
[----:B------:R-:W-:Y:S01]  /*2180*/  UISETP.NE.AND UP0, UPT, UR13, UR24, UPT ;  /* 0x000000180d00728c */ /* 0x000fe2000bf05270 */
[----:B-1----:R-:W-:Y:S01]  /*2190*/  UMOV UR10, UR18 ;  /* 0x00000012000a7c82 */ /* 0x002fe20008000000 */
[----:B------:R-:W-:Y:S01]  /*21a0*/  UMOV UR4, UR7 ;  /* 0x0000000700047c82 */ /* 0x000fe20008000000 */
[----:B------:R3:W-:Y:S06]  /*21b0*/  UTMALDG.3D.2CTA [UR8], [UR14], desc[UR28] ;  /* 0x00001c080e0075b4 */ /* 0x0007ec0008211000 */
[----:B---3--:R-:W-:Y:S05]  /*21c0*/  BRA.U UP0, `(.L_x_38) ;  /* 0xfffffffd00447547 */ /* 0x008fea000b83ffff */
.L_x_32:
[C---:B------:R-:W-:Y:S01]  /*21d0*/  LEA R3, R11.reuse, UR6, 0x3 ;  /* 0x000000060b037c11 */ /* 0x040fe2000f8e18ff */
[----:B------:R-:W-:Y:S01]  /*21e0*/  NOP ;  /* 0x0000000000007918 */ /* 0x000fe20000000000 */
[----:B-1----:R-:W-:Y:S02]  /*21f0*/  SHF.L.U32 R0, R10, 0x1f, RZ ;  /* 0x0000001f0a007819 */ /* 0x002fe400000006ff */
[----:B------:R-:W-:Y:S02]  /*2200*/  LEA R5, R11, UR6, 0x4 ;  /* 0x000000060b057c11 */ /* 0x000fe4000f8e20ff */
[----:B--2-4-:R-:W1:Y:S02]  /*2210*/  SYNCS.PHASECHK.TRANS64.TRYWAIT P0, [R3+URZ+0xa0], R0 ;  /* 0x0000a000030075a7 */ /* 0x014e6400080011ff */
[----:B-1----:R-:W-:Y:S05]  /*2220*/  @!P0 BRA `(.L_x_39) ;  /* 0x0000009800f08947 */ /* 0x002fea0003800000 */
.L_x_148:
[----:B------:R-:W2:Y:S01]  /*2230*/  LDS.128 R4, [R5+0x110] ;  /* 0x0001100005047984 */ /* 0x000ea20000000c00 */
[----:B------:R-:W-:Y:S01]  /*2240*/  UISETP.GE.AND UP0, UPT, UR42, 0x1, UPT ;  /* 0x000000012a00788c */ /* 0x000fe2000bf06270 */
[----:B------:R-:W-:Y:S01]  /*2250*/  @!PT LDS RZ, [RZ] ;  /* 0x00000000fffff984 */ /* 0x000fe20000000800 */
[----:B------:R-:W-:Y:S01]  /*2260*/  @!PT LDS RZ, [RZ] ;  /* 0x00000000fffff984 */ /* 0x000fe20000000800 */
[----:B------:R-:W-:Y:S01]  /*2270*/  @!PT LDS RZ, [RZ] ;  /* 0x00000000fffff984 */ /* 0x000fe20000000800 */
[----:B------:R-:W-:Y:S01]  /*2280*/  @!PT LDS RZ, [RZ] ;  /* 0x00000000fffff984 */ /* 0x000fe20000000800 */
[----:B------:R3:W-:Y:S06]  /*2290*/  MEMBAR.ALL.CTA ;  /* 0x0000000000007992 */ /* 0x0007ec0000008000 */
[----:B---3--:R-:W3:Y:S01]  /*22a0*/  FENCE.VIEW.ASYNC.S ;  /* 0x00000000000073c6 */ /* 0x008ee20000000000 */
[----:B--2---:R-:W-:-:S13]  /*22b0*/  LOP3.LUT P0, RZ, R6, 0x1, RZ, 0xc0, !PT ;  /* 0x0000000106ff7812 */ /* 0x004fda000780c0ff */
[----:B---3--:R-:W-:Y:S01]  /*22c0*/  VOTEU.ANY UP1, P0 ;  /* 0x0000000000ff7886 */ /* 0x008fe20000020100 */
[----:B------:R-:W-:-:S13]  /*22d0*/  PLOP3.LUT P0, PT, PT, PT, UP1, 0x80, 0x8 ;  /* 0x000000000008781c */ /* 0x000fda0003f0f018 */
[----:B-1----:R-:W-:Y:S02]  /*22e0*/  @P0 LOP3.LUT R0, R5, 0xffff, RZ, 0xc0, !PT ;  /* 0x0000ffff05000812 */ /* 0x002fe400078ec0ff */
[----:B------:R-:W-:Y:S02]  /*22f0*/  @P0 MOV R2, R4 ;  /* 0x0000000400020202 */ /* 0x000fe40000000f00 */
[----:B------:R-:W-:Y:S01]  /*2300*/  @P0 R2UR UR5, R0 ;  /* 0x00000000000502ca */ /* 0x000fe200000e0000 */
[----:B------:R-:W-:Y:S01]  /*2310*/  VIADD R0, R3, 0xb0 ;  /* 0x000000b003007836 */ /* 0x000fe20000000000 */
[----:B------:R-:W-:Y:S02]  /*2320*/  @P0 SHF.R.U32.HI R4, RZ, 0x10, R5 ;  /* 0x00000010ff040819 */ /* 0x000fe40000011605 */
[----:B------:R-:W-:Y:S02]  /*2330*/  @P0 R2UR UR8, R2 ;  /* 0x00000000020802ca */ /* 0x000fe400000e0000 */
[----:B------:R-:W-:-:S02]  /*2340*/  PRMT R0, RZ, 0x654, R0 ;  /* 0x00000654ff007816 */ /* 0x000fc40000000000 */
[----:B------:R-:W-:Y:S02]  /*2350*/  @P0 R2UR UR4, R4 ;  /* 0x00000000040402ca */ /* 0x000fe400000e0000 */
[----:B------:R1:W-:Y:S03]  /*2360*/  SYNCS.ARRIVE.TRANS64.RED.A1T0 RZ, [R0+URZ], RZ ;  /* 0x000000ff00ff79a7 */ /* 0x0003e600081004ff */
[----:B------:R-:W-:-:S04]  /*2370*/  @UP1 UMOV UR30, UR5 ;  /* 0x00000005001e1c82 */ /* 0x000fc80008000000 */
[----:B------:R-:W-:-:S04]  /*2380*/  @UP1 UMOV UR31, UR8 ;  /* 0x00000008001f1c82 */ /* 0x000fc80008000000 */
[----:B------:R-:W-:Y:S01]  /*2390*/  @UP1 UMOV UR36, UR4 ;  /* 0x0000000400241c82 */ /* 0x000fe20008000000 */
[----:B------:R-:W-:Y:S05]  /*23a0*/  BRA.U !UP0, `(.L_x_40) ;  /* 0x0000000108d47547 */ /* 0x000fea000b800000 */
[----:B------:R-:W2:Y:S01]  /*23b0*/  LDCU.128 UR12, c[0x0][0xb10] ;  /* 0x00016200ff0c77ac */ /* 0x000ea20008000c00 */
[----:B------:R-:W3:Y:S01]  /*23c0*/  LDCU UR24, c[0x0][0xb20] ;  /* 0x00016400ff1877ac */ /* 0x000ee20008000800 */
[----:B------:R-:W4:Y:S01]  /*23d0*/  LDCU UR20, c[0x0][0xb0c] ;  /* 0x00016180ff1477ac */ /* 0x000f220008000800 */
[----:B------:R-:W1:Y:S01]  /*23e0*/  LDCU.64 UR10, c[0x0][0xb28] ;  /* 0x00016500ff0a77ac */ /* 0x000e620008000a00 */
[----:B------:R-:W-:Y:S02]  /*23f0*/  UISETP.NE.AND UP3, UPT, UR42, 0x1, UPT ;  /* 0x000000012a00788c */ /* 0x000fe4000bf65270 */
[----:B--2---:R-:W-:Y:S02]  /*2400*/  UIMAD.WIDE.U32 UR8, UR37, UR15, URZ ;  /* 0x0000000f250872a5 */ /* 0x004fe4000f8e00ff */
[----:B------:R-:W-:Y:S02]  /*2410*/  UIMAD.WIDE.U32 UR4, UR38, UR12, URZ ;  /* 0x0000000c260472a5 */ /* 0x000fe4000f8e00ff */
[----:B------:R-:W-:-:S02]  /*2420*/  UISETP.NE.AND UP0, UPT, UR14, 0x1, UPT ;  /* 0x000000010e00788c */ /* 0x000fc4000bf05270 */
[----:B------:R-:W-:Y:S01]  /*2430*/  UIMAD.WIDE.U32 UR28, UR30, UR15, URZ ;  /* 0x0000000f1e1c72a5 */ /* 0x000fe2000f8e00ff */
[----:B------:R-:W-:Y:S02]  /*2440*/  UMOV UR8, UR9 ;  /* 0x0000000900087c82 */ /* 0x000fe40008000000 */
[----:B------:R-:W-:Y:S01]  /*2450*/  UMOV UR4, UR5 ;  /* 0x0000000500047c82 */ /* 0x000fe20008000000 */
[----:B---3--:R-:W-:Y:S02]  /*2460*/  USHF.R.U32.HI UR8, URZ, UR24, UR8 ;  /* 0x00000018ff087299 */ /* 0x008fe40008011608 */
[----:B----4-:R-:W-:Y:S02]  /*2470*/  UISETP.NE.AND UP2, UPT, UR20, 0x1, UPT ;  /* 0x000000011400788c */ /* 0x010fe4000bf45270 */
[----:B------:R-:W-:Y:S02]  /*2480*/  USHF.R.U32.HI UR4, URZ, UR13, UR4 ;  /* 0x0000000dff047299 */ /* 0x000fe40008011604 */
[----:B------:R-:W-:-:S02]  /*2490*/  USEL UR5, UR37, UR8, !UP0 ;  /* 0x0000000825057287 */ /* 0x000fc4000c000000 */
[----:B------:R-:W-:Y:S02]  /*24a0*/  USEL UR8, UR38, UR4, !UP2 ;  /* 0x0000000426087287 */ /* 0x000fe4000d000000 */
[----:B-1----:R-:W-:Y:S01]  /*24b0*/  UIMAD.WIDE.U32 UR16, UR5, UR10, URZ ;  /* 0x0000000a051072a5 */ /* 0x002fe2000f8e00ff */
[----:B------:R-:W-:Y:S01]  /*24c0*/  UMOV UR4, UR29 ;  /* 0x0000001d00047c82 */ /* 0x000fe20008000000 */
[----:B------:R-:W-:Y:S02]  /*24d0*/  UIMAD.WIDE.U32 UR18, UR31, UR12, URZ ;  /* 0x0000000c1f1272a5 */ /* 0x000fe4000f8e00ff */
[----:B------:R-:W-:-:S03]  /*24e0*/  UIMAD.WIDE.U32 UR28, UR8, UR10, URZ ;  /* 0x0000000a081c72a5 */ /* 0x000fc6000f8e00ff */
[----:B------:R-:W-:Y:S01]  /*24f0*/  UMOV UR16, UR17 ;  /* 0x0000001100107c82 */ /* 0x000fe20008000000 */
[----:B------:R-:W-:Y:S02]  /*2500*/  USHF.R.U32.HI UR4, URZ, UR24, UR4 ;  /* 0x00000018ff047299 */ /* 0x000fe40008011604 */
[----:B------:R-:W-:Y:S01]  /*2510*/  @UP3 USHF.R.U32.HI UR5, URZ, UR11, UR16 ;  /* 0x0000000bff053299 */ /* 0x000fe20008011610 */
[----:B------:R-:W-:Y:S01]  /*2520*/  UMOV UR18, UR19 ;  /* 0x0000001300127c82 */ /* 0x000fe20008000000 */
[----:B------:R-:W-:Y:S01]  /*2530*/  UMOV UR28, UR29 ;  /* 0x0000001d001c7c82 */ /* 0x000fe20008000000 */
[----:B------:R-:W-:Y:S02]  /*2540*/  USHF.R.U32.HI UR13, URZ, UR13, UR18 ;  /* 0x0000000dff0d7299 */ /* 0x000fe40008011612 */
[----:B------:R-:W-:Y:S02]  /*2550*/  USEL UR4, UR30, UR4, !UP0 ;  /* 0x000000041e047287 */ /* 0x000fe4000c000000 */
[----:B------:R-:W-:-:S02]  /*2560*/  @UP3 USHF.R.U32.HI UR8, URZ, UR11, UR28 ;  /* 0x0000000bff083299 */ /* 0x000fc4000801161c */
[----:B------:R-:W-:Y:S02]  /*2570*/  UIMAD UR9, UR42, UR5, URZ ;  /* 0x000000052a0972a4 */ /* 0x000fe4000f8e02ff */
[----:B------:R-:W-:Y:S02]  /*2580*/  USEL UR5, UR31, UR13, !UP2 ;  /* 0x0000000d1f057287 */ /* 0x000fe4000d000000 */
[----:B------:R-:W-:Y:S02]  /*2590*/  UIMAD UR12, UR42, UR8, URZ ;  /* 0x000000082a0c72a4 */ /* 0x000fe4000f8e02ff */
[----:B------:R-:W-:Y:S02]  /*25a0*/  UISETP.GE.AND UP0, UPT, UR4, UR9, UPT ;  /* 0x000000090400728c */ /* 0x000fe4000bf06270 */
[----:B------:R-:W-:Y:S02]  /*25b0*/  UIMAD.WIDE.U32 UR16, UR4, UR10, URZ ;  /* 0x0000000a041072a5 */ /* 0x000fe4000f8e00ff */
[----:B------:R-:W-:-:S02]  /*25c0*/  UISETP.GE.OR UP0, UPT, UR5, UR12, UP0 ;  /* 0x0000000c0500728c */ /* 0x000fc40008706670 */
        /* <DEDUP_REMOVED lines=19> */
.L_x_40:
[----:B------:R-:W2:Y:S02]  /*2700*/  LDCU UR4, c[0x0][0xb30] ;  /* 0x00016600ff0477ac */ /* 0x000ea40008000800 */
[----:B--2---:R-:W-:-:S09]  /*2710*/  UISETP.NE.AND UP0, UPT, UR4, 0x1, UPT ;  /* 0x000000010400788c */ /* 0x004fd2000bf05270 */
[----:B------:R-:W-:Y:S05]  /*2720*/  BRA.U UP0, `(.L_x_41) ;  /* 0x0000000100447547 */ /* 0x000fea000b800000 */
[----:B------:R-:W2:Y:S01]  /*2730*/  LDCU.128 UR12, c[0x0][0xb10] ;  /* 0x00016200ff0c77ac */ /* 0x000ea20008000c00 */
[----:B------:R-:W3:Y:S01]  /*2740*/  LDCU UR10, c[0x0][0xb0c] ;  /* 0x00016180ff0a77ac */ /* 0x000ee20008000800 */
[----:B------:R-:W4:Y:S01]  /*2750*/  LDCU UR11, c[0x0][0xb20] ;  /* 0x00016400ff0b77ac */ /* 0x000f220008000800 */
[----:B--2---:R-:W-:Y:S02]  /*2760*/  UIMAD.WIDE.U32 UR8, UR31, UR12, URZ ;  /* 0x0000000c1f0872a5 */ /* 0x004fe4000f8e00ff */
[----:B------:R-:W-:Y:S02]  /*2770*/  UIMAD.WIDE.U32 UR4, UR30, UR15, URZ ;  /* 0x0000000f1e0472a5 */ /* 0x000fe4000f8e00ff */
[----:B---3--:R-:W-:Y:S02]  /*2780*/  UISETP.NE.AND UP2, UPT, UR10, 0x1, UPT ;  /* 0x000000010a00788c */ /* 0x008fe4000bf45270 */
[----:B------:R-:W-:Y:S01]  /*2790*/  UISETP.NE.AND UP0, UPT, UR14, 0x1, UPT ;  /* 0x000000010e00788c */ /* 0x000fe2000bf05270 */
[----:B------:R-:W-:-:S02]  /*27a0*/  UMOV UR8, UR9 ;  /* 0x0000000900087c82 */ /* 0x000fc40008000000 */
[----:B------:R-:W-:Y:S01]  /*27b0*/  UMOV UR4, UR5 ;  /* 0x0000000500047c82 */ /* 0x000fe20008000000 */
[----:B------:R-:W-:Y:S02]  /*27c0*/  USHF.R.U32.HI UR13, URZ, UR13, UR8 ;  /* 0x0000000dff0d7299 */ /* 0x000fe40008011608 */
[----:B----4-:R-:W-:Y:S02]  /*27d0*/  USHF.R.U32.HI UR4, URZ, UR11, UR4 ;  /* 0x0000000bff047299 */ /* 0x010fe40008011604 */
[----:B------:R-:W-:Y:S02]  /*27e0*/  USEL UR5, UR31, UR13, !UP2 ;  /* 0x0000000d1f057287 */ /* 0x000fe4000d000000 */
[----:B------:R-:W-:-:S04]  /*27f0*/  USEL UR4, UR30, UR4, !UP0 ;  /* 0x000000041e047287 */ /* 0x000fc8000c000000 */
[----:B------:R-:W-:Y:S02]  /*2800*/  UIADD3 UR8, UPT, UPT, UR5, -UR4, URZ ;  /* 0x8000000405087290 */ /* 0x000fe4000fffe0ff */
[----:B------:R-:W-:Y:S02]  /*2810*/  UIADD3 UR4, UPT, UPT, -UR5, UR4, URZ ;  /* 0x0000000405047290 */ /* 0x000fe4000fffe1ff */
[----:B------:R-:W-:Y:S02]  /*2820*/  UIMAD UR30, UR8, UR14, UR30 ;  /* 0x0000000e081e72a4 */ /* 0x000fe4000f8e021e */
[----:B------:R-:W-:-:S12]  /*2830*/  UIMAD UR31, UR4, UR10, UR31 ;  /* 0x0000000a041f72a4 */ /* 0x000fd8000f8e021f */
.L_x_41:
[----:B------:R-:W-:Y:S01]  /*2840*/  VIADD R11, R11, 0x1 ;  /* 0x000000010b0b7836 */ /* 0x000fe20000000000 */
[----:B------:R-:W-:Y:S02]  /*2850*/  R2UR UR5, R161 ;  /* 0x00000000a10572ca */ /* 0x000fe400000e0000 */
[----:B------:R-:W-:Y:S02]  /*2860*/  R2UR UR4, R160 ;  /* 0x00000000a00472ca */ /* 0x000fe400000e0000 */
[C---:B------:R-:W-:Y:S02]  /*2870*/  ISETP.NE.AND P0, PT, R11.reuse, 0x2, PT ;  /* 0x000000020b00780c */ /* 0x040fe40003f05270 */
[----:B------:R-:W-:Y:S02]  /*2880*/  PLOP3.LUT P1, PT, PT, PT, PT, 0x80, 0x8 ;  /* 0x000000000008781c */ /* 0x000fe40003f2f070 */
[----:B------:R-:W-:Y:S02]  /*2890*/  SEL R3, RZ, 0x1, P0 ;  /* 0x00000001ff037807 */ /* 0x000fe40000000000 */
[----:B------:R-:W-:-:S02]  /*28a0*/  SEL R11, R11, RZ, P0 ;  /* 0x000000ff0b0b7207 */ /* 0x000fc40000000000 */
[----:B------:R-:W-:Y:S01]  /*28b0*/  LOP3.LUT R10, R10, R3, RZ, 0x3c, !PT ;  /* 0x000000030a0a7212 */ /* 0x000fe200078e3cff */
[----:B------:R-:W-:Y:S02]  /*28c0*/  UIADD3 UR16, UPT, UPT, UR31, UR5, URZ ;  /* 0x000000051f107290 */ /* 0x000fe4000fffe0ff */
[----:B------:R-:W-:Y:S01]  /*28d0*/  UIADD3 UR20, UPT, UPT, UR30, UR4, URZ ;  /* 0x000000041e147290 */ /* 0x000fe2000fffe0ff */
[----:B------:R-:W-:Y:S11]  /*28e0*/  BRA.U UP1, `(.L_x_42) ;  /* 0xfffffff101247547 */ /* 0x000ff6000b83ffff */
[----:B------:R-:W-:Y:S01]  /*28f0*/  UIADD3 UR8, UPT, UPT, UR6, 0x28, URZ ;  /* 0x0000002806087890 */ /* 0x000fe2000fffe0ff */
[----:B------:R-:W-:-:S03]  /*2900*/  SHF.L.U32 R3, R12, 0x1f, RZ ;  /* 0x0000001f0c037819 */ /* 0x000fc600000006ff */
[----:B------:R-:W-:-:S09]  /*2910*/  ULEA UR4, UR7, UR8, 0x3 ;  /* 0x0000000807047291 */ /* 0x000fd2000f8e18ff */
[----:B------:R-:W2:Y:S02]  /*2920*/  SYNCS.PHASECHK.TRANS64.TRYWAIT P0, [UR4], R3 ;  /* 0x00000003ff0075a7 */ /* 0x000ea40008001104 */
[----:B--2---:R-:W-:Y:S05]  /*2930*/  @!P0 BRA `(.L_x_43) ;  /* 0x0000009400408947 */ /* 0x004fea0003800000 */
.L_x_150:
[----:B------:R-:W-:-:S04]  /*2940*/  UIADD3 UR4, UPT, UPT, UR7, 0x1, URZ ;  /* 0x0000000107047890 */ /* 0x000fc8000fffe0ff */
[----:B------:R-:W-:-:S04]  /*2950*/  UISETP.NE.AND UP0, UPT, UR4, 0x5, UPT ;  /* 0x000000050400788c */ /* 0x000fc8000bf05270 */
[----:B------:R-:W-:Y:S02]  /*2960*/  USEL UR6, URZ, 0x1, UP0 ;  /* 0x00000001ff067887 */ /* 0x000fe40008000000 */
[----:B------:R-:W-:-:S04]  /*2970*/  USEL UR4, UR4, URZ, UP0 ;  /* 0x000000ff04047287 */ /* 0x000fc80008000000 */
[----:B------:R-:W-:Y:S01]  /*2980*/  ULEA UR5, UR4, UR8, 0x3 ;  /* 0x0000000804057291 */ /* 0x000fe2000f8e18ff */
[----:B------:R-:W-:-:S04]  /*2990*/  LOP3.LUT R2, R12, UR6, RZ, 0x3c, !PT ;  /* 0x000000060c027c12 */ /* 0x000fc8000f8e3cff */
[----:B-1----:R-:W-:-:S04]  /*29a0*/  SHF.L.U32 R3, R2, 0x1f, RZ ;  /* 0x0000001f02037819 */ /* 0x002fc800000006ff */
[----:B------:R-:W1:Y:S02]  /*29b0*/  SYNCS.PHASECHK.TRANS64.TRYWAIT P0, [UR5], R3 ;  /* 0x00000003ff0075a7 */ /* 0x000e640008001105 */
[----:B-1----:R-:W-:Y:S05]  /*29c0*/  @!P0 BRA `(.L_x_44) ;  /* 0x0000009400348947 */ /* 0x002fea0003800000 */
.L_x_152:
        /* <DEDUP_REMOVED lines=9> */
.L_x_154:
        /* <DEDUP_REMOVED lines=9> */
.L_x_156:
[----:B------:R-:W-:-:S04]  /*2af0*/  UIADD3 UR4, UPT, UPT, UR4, 0x1, URZ ;  /* 0x0000000104047890 */ /* 0x000fc8000fffe0ff */
[----:B------:R-:W-:-:S04]  /*2b00*/  UISETP.NE.AND UP0, UPT, UR4, 0x5, UPT ;  /* 0x000000050400788c */ /* 0x000fc8000bf05270 */
[----:B------:R-:W-:Y:S02]  /*2b10*/  USEL UR5, URZ, 0x1, UP0 ;  /* 0x00000001ff057887 */ /* 0x000fe40008000000 */
[----:B------:R-:W-:-:S04]  /*2b20*/  USEL UR4, UR4, URZ, UP0 ;  /* 0x000000ff04047287 */ /* 0x000fc80008000000 */
[----:B------:R-:W-:Y:S01]  /*2b30*/  ULEA UR4, UR4, UR8, 0x3 ;  /* 0x0000000804047291 */ /* 0x000fe2000f8e18ff */
[----:B-1----:R-:W-:-:S04]  /*2b40*/  LOP3.LUT R3, R2, UR5, RZ, 0x3c, !PT ;  /* 0x0000000502037c12 */ /* 0x002fc8000f8e3cff */
[----:B------:R-:W-:Y:S01]  /*2b50*/  SHF.L.U32 R3, R3, 0x1f, RZ ;  /* 0x0000001f03037819 */ /* 0x000fe200000006ff */
[----:B------:R-:W-:-:S07]  /*2b60*/  IMAD.U32 R0, RZ, RZ, UR4 ;  /* 0x00000004ff007e24 */ /* 0x000fce000f8e00ff */
.L_x_47:
[----:B-1----:R1:W2:Y:S02]  /*2b70*/  SYNCS.PHASECHK.TRANS64.TRYWAIT P0, [R0+URZ], R3 ;  /* 0x00000003000075a7 */ /* 0x0022a400080011ff */
[----:B--2---:R-:W-:Y:S05]  /*2b80*/  @!P0 NANOSLEEP.SYNCS 0x989680 ;  /* 0x009896800000895d */ /* 0x004fea0003900000 */
[----:B------:R-:W2:Y:S02]  /*2b90*/  @!P0 SYNCS.PHASECHK.TRANS64 P0, [R0+URZ], R3 ;  /* 0x00000003000085a7 */ /* 0x000ea400080010ff */
[----:B--2---:R-:W-:Y:S05]  /*2ba0*/  @P0 EXIT ;  /* 0x000000000000094d */ /* 0x004fea0003800000 */
[----:B------:R-:W-:Y:S05]  /*2bb0*/  BRA `(.L_x_47) ;  /* 0xfffffffc00ec7947 */ /* 0x000fea000383ffff */
.L_x_22:
[----:B------:R-:W-:-:S04]  /*2bc0*/  UISETP.NE.AND UP0, UPT, UR45, URZ, UPT ;  /* 0x000000ff2d00728c */ /* 0x000fc8000bf05270 */
[----:B------:R-:W-:-:S09]  /*2bd0*/  UISETP.NE.OR UP0, UPT, UR17, 0x1, UP0 ;  /* 0x000000011100788c */ /* 0x000fd20008705670 */
[----:B------:R-:W-:Y:S05]  /*2be0*/  BRA.U UP0, `(.L_x_48) ;  /* 0x0000000500487547 */ /* 0x000fea000b800000 */
[----:B------:R-:W-:Y:S01]  /*2bf0*/  ISETP.GE.U32.AND P2, PT, R3, 0x4, PT ;  /* 0x000000040300780c */ /* 0x000fe20003f46070 */
[----:B------:R-:W-:Y:S01]  /*2c00*/  IMAD.MOV.U32 R12, RZ, RZ, 0x1 ;  /* 0x00000001ff0c7424 */ /* 0x000fe200078e00ff */
[----:B------:R-:W-:Y:S02]  /*2c10*/  CS2R R10, SRZ ;  /* 0x00000000000a7805 */ /* 0x000fe4000001ff00 */
[----:B------:R-:W-:Y:S01]  /*2c20*/  CS2R R8, SRZ ;  /* 0x0000000000087805 */ /* 0x000fe2000001ff00 */
[----:B------:R-:W-:Y:S01]  /*2c30*/  UMOV UR6, 0x400 ;  /* 0x0000040000067882 */ /* 0x000fe20000000000 */
[----:B------:R-:W-:Y:S01]  /*2c40*/  UMOV UR5, URZ ;  /* 0x000000ff00057c82 */ /* 0x000fe20008000000 */
[----:B------:R-:W-:-:S12]  /*2c50*/  ULEA UR6, UR45, UR6, 0x18 ;  /* 0x000000062d067291 */ /* 0x000fd8000f8ec0ff */
.L_x_52:
[----:B------:R-:W-:Y:S02]  /*2c60*/  LEA R0, R8, UR6, 0x3 ;  /* 0x0000000608007c11 */ /* 0x000fe4000f8e18ff */
[----:B------:R-:W-:-:S03]  /*2c70*/  SHF.L.U32 R5, R9, 0x1f, RZ ;  /* 0x0000001f09057819 */ /* 0x000fc600000006ff */
[----:B------:R-:W-:Y:S01]  /*2c80*/  VIADD R4, R0, 0xf0 ;  /* 0x000000f000047836 */ /* 0x000fe20000000000 */
[----:B------:R-:W1:Y:S02]  /*2c90*/  SYNCS.PHASECHK.TRANS64.TRYWAIT P0, [R0+URZ+0xe0], R5 ;  /* 0x0000e005000075a7 */ /* 0x000e6400080011ff */
[----:B-1----:R-:W-:Y:S05]  /*2ca0*/  @!P0 BRA `(.L_x_49) ;  /* 0x0000009000c48947 */ /* 0x002fea0003800000 */
.L_x_157:
[----:B------:R-:W-:Y:S01]  /*2cb0*/  ULEA UR4, UR5, UR6, 0x3 ;  /* 0x0000000605047291 */ /* 0x000fe2000f8e18ff */
[----:B------:R-:W-:Y:S01]  /*2cc0*/  PRMT R4, RZ, 0x654, R4 ;  /* 0x00000654ff047816 */ /* 0x000fe20000000004 */
[----:B-1----:R-:W-:Y:S01]  /*2cd0*/  @!P2 IMAD.MOV.U32 R5, RZ, RZ, 0x10 ;  /* 0x00000010ff05a424 */ /* 0x002fe200078e00ff */
[----:B------:R-:W-:Y:S01]  /*2ce0*/  SHF.L.U32 R7, R12, 0x1f, RZ ;  /* 0x0000001f0c077819 */ /* 0x000fe200000006ff */
[----:B------:R-:W-:Y:S01]  /*2cf0*/  UIADD3 UR7, UPT, UPT, UR4, 0xa0, URZ ;  /* 0x000000a004077890 */ /* 0x000fe2000fffe0ff */
[----:B------:R1:W-:Y:S05]  /*2d00*/  SYNCS.ARRIVE.TRANS64.RED.A1T0 RZ, [R4+URZ], RZ ;  /* 0x000000ff04ff79a7 */ /* 0x0003ea00081004ff */
[----:B------:R-:W-:Y:S01]  /*2d10*/  IMAD.U32 R0, RZ, RZ, UR7 ;  /* 0x00000007ff007e24 */ /* 0x000fe2000f8e00ff */
[----:B------:R-:W2:Y:S04]  /*2d20*/  SYNCS.PHASECHK.TRANS64.TRYWAIT P0, [UR4+0xb0], R7 ;  /* 0x0000b007ff0075a7 */ /* 0x000ea80008001104 */
[----:B------:R-:W-:Y:S01]  /*2d30*/  PRMT R13, R3, 0x654, R0 ;  /* 0x00000654030d7816 */ /* 0x000fe20000000000 */
[----:B-12---:R-:W-:Y:S06]  /*2d40*/  @!P0 BRA `(.L_x_50) ;  /* 0x0000009000b08947 */ /* 0x006fec0003800000 */
.L_x_159:
[----:B------:R-:W-:Y:S01]  /*2d50*/  ULEA UR8, UR5, UR6, 0x4 ;  /* 0x0000000605087291 */ /* 0x000fe2000f8e20ff */
[----:B------:R-:W-:Y:S01]  /*2d60*/  SEL R2, R13, R2, !P2 ;  /* 0x000000020d027207 */ /* 0x000fe20005000000 */
[----:B------:R-:W-:Y:S01]  /*2d70*/  UIADD3 UR9, UPT, UPT, UR4, 0xa0, URZ ;  /* 0x000000a004097890 */ /* 0x000fe2000fffe0ff */
[----:B-1----:R-:W-:Y:S01]  /*2d80*/  LEA R0, R11, UR6, 0x3 ;  /* 0x000000060b007c11 */ /* 0x002fe2000f8e18ff */
[----:B------:R-:W-:Y:S01]  /*2d90*/  UIADD3 UR8, UPT, UPT, UR8, 0x110, URZ ;  /* 0x0000011008087890 */ /* 0x000fe2000fffe0ff */
[----:B------:R1:W-:Y:S01]  /*2da0*/  @!P2 SYNCS.ARRIVE.TRANS64.RED RZ, [R2+URZ], R5 ;  /* 0x0000000502ffa9a7 */ /* 0x0003e200080004ff */
[----:B------:R-:W-:Y:S01]  /*2db0*/  UIADD3 UR4, UPT, UPT, UR5, 0x1, URZ ;  /* 0x0000000105047890 */ /* 0x000fe2000fffe0ff */
[----:B------:R-:W-:-:S03]  /*2dc0*/  VIADD R8, R8, 0x1 ;  /* 0x0000000108087836 */ /* 0x000fc60000000000 */
[----:B------:R-:W-:Y:S02]  /*2dd0*/  UISETP.NE.AND UP0, UPT, UR4, 0x2, UPT ;  /* 0x000000020400788c */ /* 0x000fe4000bf05270 */
[----:B------:R-:W-:Y:S01]  /*2de0*/  ISETP.NE.AND P0, PT, R8, 0x2, PT ;  /* 0x000000020800780c */ /* 0x000fe20003f05270 */
[----:B------:R-:W-:Y:S06]  /*2df0*/  UGETNEXTWORKID.BROADCAST [UR8], [UR9] ;  /* 0x00000000080073ca */ /* 0x000fec0008000100 */
[----:B------:R-:W-:Y:S02]  /*2e00*/  USEL UR7, URZ, 0x1, UP0 ;  /* 0x00000001ff077887 */ /* 0x000fe40008000000 */
[----:B------:R-:W-:-:S04]  /*2e10*/  USEL UR5, UR4, URZ, UP0 ;  /* 0x000000ff04057287 */ /* 0x000fc80008000000 */
[----:B------:R-:W-:Y:S02]  /*2e20*/  LOP3.LUT R12, R12, UR7, RZ, 0x3c, !PT ;  /* 0x000000070c0c7c12 */ /* 0x000fe4000f8e3cff */
[----:B-1----:R-:W-:-:S04]  /*2e30*/  SHF.L.U32 R5, R10, 0x1f, RZ ;  /* 0x0000001f0a057819 */ /* 0x002fc800000006ff */
[----:B------:R-:W1:Y:S02]  /*2e40*/  SYNCS.PHASECHK.TRANS64.TRYWAIT P1, [R0+URZ+0xa0], R5 ;  /* 0x0000a005000075a7 */ /* 0x000e6400080211ff */
[----:B-1----:R-:W-:Y:S05]  /*2e50*/  @!P1 BRA `(.L_x_51) ;  /* 0x0000009000849947 */ /* 0x002fea0003800000 */
.L_x_160:
[C---:B------:R-:W-:Y:S01]  /*2e60*/  LEA R4, R11.reuse, UR6, 0x4 ;  /* 0x000000060b047c11 */ /* 0x040fe2000f8e20ff */
[----:B-1----:R-:W-:Y:S01]  /*2e70*/  VIADD R0, R0, 0xb0 ;  /* 0x000000b000007836 */ /* 0x002fe20000000000 */
[----:B------:R-:W-:Y:S01]  /*2e80*/  SEL R8, R8, RZ, P0 ;  /* 0x000000ff08087207 */ /* 0x000fe20000000000 */
[----:B------:R-:W-:-:S03]  /*2e90*/  VIADD R11, R11, 0x1 ;  /* 0x000000010b0b7836 */ /* 0x000fc60000000000 */
[----:B------:R-:W1:Y:S01]  /*2ea0*/  LDS.128 R4, [R4+0x110] ;  /* 0x0001100004047984 */ /* 0x000e620000000c00 */
[----:B------:R-:W-:Y:S02]  /*2eb0*/  PRMT R0, RZ, 0x654, R0 ;  /* 0x00000654ff007816 */ /* 0x000fe40000000000 */
[C---:B------:R-:W-:Y:S01]  /*2ec0*/  ISETP.NE.AND P1, PT, R11.reuse, 0x2, PT ;  /* 0x000000020b00780c */ /* 0x040fe20003f25270 */
[----:B------:R-:W-:Y:S01]  /*2ed0*/  @!PT LDS RZ, [RZ] ;  /* 0x00000000fffff984 */ /* 0x000fe20000000800 */
[----:B------:R-:W-:Y:S01]  /*2ee0*/  @!PT LDS RZ, [RZ] ;  /* 0x00000000fffff984 */ /* 0x000fe20000000800 */
[----:B------:R-:W-:Y:S01]  /*2ef0*/  @!PT LDS RZ, [RZ] ;  /* 0x00000000fffff984 */ /* 0x000fe20000000800 */
[----:B------:R-:W-:Y:S01]  /*2f00*/  @!PT LDS RZ, [RZ] ;  /* 0x00000000fffff984 */ /* 0x000fe20000000800 */
[----:B------:R2:W-:Y:S06]  /*2f10*/  MEMBAR.ALL.CTA ;  /* 0x0000000000007992 */ /* 0x0005ec0000008000 */
[----:B--2---:R-:W2:Y:S01]  /*2f20*/  FENCE.VIEW.ASYNC.S ;  /* 0x00000000000073c6 */ /* 0x004ea20000000000 */
[----:B------:R-:W-:Y:S01]  /*2f30*/  SEL R11, R11, RZ, P1 ;  /* 0x000000ff0b0b7207 */ /* 0x000fe20000800000 */
[----:B--2---:R2:W-:Y:S01]  /*2f40*/  SYNCS.ARRIVE.TRANS64.RED.A1T0 RZ, [R0+URZ], RZ ;  /* 0x000000ff00ff79a7 */ /* 0x0045e200081004ff */
[----:B-1----:R-:W-:-:S02]  /*2f50*/  LOP3.LUT P3, RZ, R6, 0x1, RZ, 0xc0, !PT ;  /* 0x0000000106ff7812 */ /* 0x002fc4000786c0ff */
[----:B------:R-:W-:-:S04]  /*2f60*/  SEL R5, RZ, 0x1, P1 ;  /* 0x00000001ff057807 */ /* 0x000fc80000800000 */
[----:B------:R-:W-:Y:S02]  /*2f70*/  LOP3.LUT R10, R10, R5, RZ, 0x3c, !PT ;  /* 0x000000050a0a7212 */ /* 0x000fe400078e3cff */
[----:B--2---:R-:W-:-:S04]  /*2f80*/  SEL R0, RZ, 0x1, P0 ;  /* 0x00000001ff007807 */ /* 0x004fc80000000000 */
[----:B------:R-:W-:Y:S01]  /*2f90*/  LOP3.LUT R9, R9, R0, RZ, 0x3c, !PT ;  /* 0x0000000009097212 */ /* 0x000fe200078e3cff */
[----:B------:R-:W-:Y:S06]  /*2fa0*/  @P3 BRA `(.L_x_52) ;  /* 0xfffffffc002c3947 */ /* 0x000fec000383ffff */
[----:B------:R-:W-:Y:S01]  /*2fb0*/  ULEA UR4, UR5, UR6, 0x3 ;  /* 0x0000000605047291 */ /* 0x000fe2000f8e18ff */
[----:B------:R-:W-:-:S08]  /*2fc0*/  SHF.L.U32 R3, R12, 0x1f, RZ ;  /* 0x0000001f0c037819 */ /* 0x000fd000000006ff */
[----:B------:R-:W1:Y:S02]  /*2fd0*/  SYNCS.PHASECHK.TRANS64 P0, [UR4+0xb0], R3 ;  /* 0x0000b003ff0075a7 */ /* 0x000e640008001004 */
[----:B-1----:R-:W-:Y:S05]  /*2fe0*/  @P0 BRA `(.L_x_53) ;  /* 0x0000000000080947 */ /* 0x002fea0003800000 */
[----:B------:R-:W1:Y:S02]  /*2ff0*/  SYNCS.PHASECHK.TRANS64.TRYWAIT P0, [UR4+0xb0], R3 ;  /* 0x0000b003ff0075a7 */ /* 0x000e640008001104 */
[----:B-1----:R-:W-:Y:S05]  /*3000*/  @!P0 BRA `(.L_x_54) ;  /* 0x00000090002c8947 */ /* 0x002fea0003800000 */
.L_x_53:
[----:B------:R-:W-:-:S04]  /*3010*/  UIADD3 UR7, UPT, UPT, UR5, 0x1, URZ ;  /* 0x0000000105077890 */ /* 0x000fc8000fffe0ff */
[----:B------:R-:W-:-:S04]  /*3020*/  UISETP.NE.AND UP0, UPT, UR7, 0x2, UPT ;  /* 0x000000020700788c */ /* 0x000fc8000bf05270 */
[----:B------:R-:W-:Y:S02]  /*3030*/  USEL UR8, URZ, 0x1, UP0 ;  /* 0x00000001ff087887 */ /* 0x000fe40008000000 */
[----:B------:R-:W-:-:S04]  /*3040*/  USEL UR7, UR7, URZ, UP0 ;  /* 0x000000ff07077287 */ /* 0x000fc80008000000 */
[----:B------:R-:W-:Y:S01]  /*3050*/  ULEA UR7, UR7, UR6, 0x3 ;  /* 0x0000000607077291 */ /* 0x000fe2000f8e18ff */
[----:B-1----:R-:W-:-:S04]  /*3060*/  LOP3.LUT R3, R12, UR8, RZ, 0x3c, !PT ;  /* 0x000000080c037c12 */ /* 0x002fc8000f8e3cff */
[----:B------:R-:W-:-:S04]  /*3070*/  SHF.L.U32 R0, R3, 0x1f, RZ ;  /* 0x0000001f03007819 */ /* 0x000fc800000006ff */
[----:B------:R-:W1:Y:S02]  /*3080*/  SYNCS.PHASECHK.TRANS64 P0, [UR7+0xb0], R0 ;  /* 0x0000b000ff0075a7 */ /* 0x000e640008001007 */
[----:B-1----:R-:W-:Y:S05]  /*3090*/  @P0 EXIT ;  /* 0x000000000000094d */ /* 0x002fea0003800000 */
[----:B------:R-:W-:Y:S02]  /*30a0*/  SHF.L.U32 R3, R3, 0x1f, RZ ;  /* 0x0000001f03037819 */ /* 0x000fe400000006ff */
[----:B------:R-:W-:-:S07]  /*30b0*/  MOV R0, UR7 ;  /* 0x0000000700007c02 */ /* 0x000fce0008000f00 */
.L_x_55:
[----:B-1----:R1:W2:Y:S02]  /*30c0*/  SYNCS.PHASECHK.TRANS64.TRYWAIT P0, [R0+URZ+0xb0], R3 ;  /* 0x0000b003000075a7 */ /* 0x0022a400080011ff */
[----:B--2---:R-:W-:Y:S05]  /*30d0*/  @!P0 NANOSLEEP.SYNCS 0x989680 ;  /* 0x009896800000895d */ /* 0x004fea0003900000 */
[----:B------:R-:W2:Y:S02]  /*30e0*/  @!P0 SYNCS.PHASECHK.TRANS64 P0, [R0+URZ+0xb0], R3 ;  /* 0x0000b003000085a7 */ /* 0x000ea400080010ff */
[----:B--2---:R-:W-:Y:S05]  /*30f0*/  @P0 EXIT ;  /* 0x000000000000094d */ /* 0x004fea0003800000 */
[----:B------:R-:W-:Y:S05]  /*3100*/  BRA `(.L_x_55) ;  /* 0xfffffffc00ec7947 */ /* 0x000fea000383ffff */
.L_x_48:
[----:B------:R-:W-:Y:S05]  /*3110*/  BRA.U UP4, `(.L_x_56) ;  /* 0x0000001104587547 */ /* 0x000fea000b800000 */
[----:B------:R-:W-:Y:S01]  /*3120*/  UMOV UR4, 0x40 ;  /* 0x0000004000047882 */ /* 0x000fe20000000000 */
[----:B------:R-:W-:Y:S01]  /*3130*/  NOP ;  /* 0x0000000000007918 */ /* 0x000fe20000000000 */
[----:B------:R-:W-:Y:S01]  /*3140*/  ULEA UR5, UR45, UR4, 0x18 ;  /* 0x000000042d057291 */ /* 0x000fe2000f8ec0ff */
[----:B------:R-:W-:Y:S02]  /*3150*/  UMOV UR6, 0x400 ;  /* 0x0000040000067882 */ /* 0x000fe40000000000 */
[----:B------:R-:W-:-:S06]  /*3160*/  ULEA UR6, UR45, UR6, 0x18 ;  /* 0x000000062d067291 */ /* 0x000fcc000f8ec0ff */
[----:B------:R-:W1:Y:S02]  /*3170*/  LDS.U8 R3, [UR5+0x1c] ;  /* 0x00001c05ff037984 */ /* 0x000e640008000000 */
[----:B-1----:R-:W-:-:S13]  /*3180*/  ISETP.NE.AND P0, PT, R3, RZ, PT ;  /* 0x000000ff0300720c */ /* 0x002fda0003f05270 */
[----:B------:R-:W-:Y:S05]  /*3190*/  @P0 BRA `(.L_x_57) ;  /* 0x0000000400080947 */ /* 0x000fea0003800000 */
[----:B------:R-:W-:Y:S02]  /*31a0*/  UISETP.NE.U32.AND UP1, UPT, UR33, 0x1, UPT ;  /* 0x000000012100788c */ /* 0x000fe4000bf25070 */
[----:B------:R-:W-:-:S07]  /*31b0*/  UIADD3 UR7, UPT, UPT, UR5, 0x8, URZ ;  /* 0x0000000805077890 */ /* 0x000fce000fffe0ff */
[----:B------:R-:W-:Y:S05]  /*31c0*/  BRA.U !UP1, `(.L_x_58) ;  /* 0x00000001099c7547 */ /* 0x000fea000b800000 */
[----:B------:R-:W-:Y:S01]  /*31d0*/  ELECT P0, URZ, PT ;  /* 0x0000000000ff782f */ /* 0x000fe20003800000 */
[----:B------:R-:W-:-:S12]  /*31e0*/  BSSY B0, `(.L_x_58) ;  /* 0x0000025000007945 */ /* 0x000fd80003800000 */
[----:B------:R-:W-:Y:S05]  /*31f0*/  @!P0 BRA `(.L_x_59) ;  /* 0x00000000008c8947 */ /* 0x000fea0003800000 */
[----:B------:R-:W-:-:S05]  /*3200*/  UMOV UR4, 0x10 ;  /* 0x0000001000047882 */ /* 0x000fca0000000000 */
[----:B------:R-:W-:Y:S04]  /*3210*/  DEPBAR.LE SB1, 0x36 ;  /* 0x00009d800000791a */ /* 0x000fe80000000000 */
[----:B------:R-:W1:Y:S02]  /*3220*/  UTCATOMSWS.2CTA.FIND_AND_SET.ALIGN UP0, UR4, UR4 ;  /* 0x00000004000475e3 */ /* 0x000e640008200800 */
[----:B-1----:R-:W-:Y:S01]  /*3230*/  MOV R10, UR4 ;  /* 0x00000004000a7c02 */ /* 0x002fe20008000f00 */
[----:B------:R-:W-:Y:S06]  /*3240*/  BRA.U UP0, `(.L_x_60) ;  /* 0x0000000100187547 */ /* 0x000fec000b800000 */
.L_x_61:
[----:B------:R-:W-:Y:S05]  /*3250*/  NANOSLEEP 0x64 ;  /* 0x000000640000795d */ /* 0x000fea0003800000 */
[----:B------:R-:W-:-:S05]  /*3260*/  UMOV UR4, 0x10 ;  /* 0x0000001000047882 */ /* 0x000fca0000000000 */
[----:B------:R-:W-:Y:S04]  /*3270*/  DEPBAR.LE SB1, 0x36 ;  /* 0x00009d800000791a */ /* 0x000fe80000000000 */
[----:B------:R-:W1:Y:S02]  /*3280*/  UTCATOMSWS.2CTA.FIND_AND_SET.ALIGN UP0, UR4, UR4 ;  /* 0x00000004000475e3 */ /* 0x000e640008200800 */
[----:B-1----:R-:W-:Y:S01]  /*3290*/  MOV R10, UR4 ;  /* 0x00000004000a7c02 */ /* 0x002fe20008000f00 */
[----:B------:R-:W-:Y:S05]  /*32a0*/  BRA.U !UP0, `(.L_x_61) ;  /* 0xfffffffd08e87547 */ /* 0x000fea000b83ffff */
.L_x_60:
[----:B------:R-:W1:Y:S01]  /*32b0*/  LDS R6, [UR5+0x10] ;  /* 0x00001005ff067984 */ /* 0x000e620008000800 */
[----:B------:R-:W-:Y:S01]  /*32c0*/  IMAD.U32 R3, RZ, RZ, UR6 ;  /* 0x00000006ff037e24 */ /* 0x000fe2000f8e00ff */
[----:B------:R-:W-:-:S03]  /*32d0*/  MOV R4, UR34 ;  /* 0x0000002200047c02 */ /* 0x000fc60008000f00 */
[----:B------:R-:W-:Y:S01]  /*32e0*/  VIADD R3, R3, 0x130 ;  /* 0x0000013003037836 */ /* 0x000fe20000000000 */
[----:B-1----:R-:W-:-:S04]  /*32f0*/  SHF.L.U32 R6, R6, 0x1f, RZ ;  /* 0x0000001f06067819 */ /* 0x002fc800000006ff */
[----:B------:R-:W1:Y:S02]  /*3300*/  SYNCS.PHASECHK.TRANS64.TRYWAIT P0, [UR5+0x8], R6 ;  /* 0x00000806ff0075a7 */ /* 0x000e640008001105 */
[----:B-1----:R-:W-:Y:S05]  /*3310*/  @P0 BRA `(.L_x_62) ;  /* 0x0000000000080947 */ /* 0x002fea0003800000 */
[----:B------:R-:W1:Y:S02]  /*3320*/  SYNCS.PHASECHK.TRANS64.TRYWAIT P0, [UR5+0x8], R6 ;  /* 0x00000806ff0075a7 */ /* 0x000e640008001105 */
[----:B-1----:R-:W-:Y:S05]  /*3330*/  @!P0 BRA `(.L_x_63) ;  /* 0x0000008c00788947 */ /* 0x002fea0003800000 */
.L_x_62:
[----:B------:R-:W-:Y:S01]  /*3340*/  PRMT R4, R4, 0x654, R3 ;  /* 0x0000065404047816 */ /* 0x000fe20000000003 */
[----:B------:R-:W-:Y:S01]  /*3350*/  HFMA2 R3, -RZ, RZ, 0, 5.9604644775390625e-08 ;  /* 0x00000001ff037431 */ /* 0x000fe200000001ff */
[----:B------:R-:W-:Y:S01]  /*3360*/  UPRMT UR4, UR34, 0x654, UR7 ;  /* 0x0000065422047896 */ /* 0x000fe20008000007 */
[----:B------:R-:W-:Y:S02]  /*3370*/  IMAD.MOV.U32 R7, RZ, RZ, 0xffff ;  /* 0x0000ffffff077424 */ /* 0x000fe400078e00ff */
[----:B-1----:R-:W-:Y:S02]  /*3380*/  IMAD.MOV.U32 R6, RZ, RZ, 0x4 ;  /* 0x00000004ff067424 */ /* 0x002fe400078e00ff */
[----:B------:R-:W-:Y:S01]  /*3390*/  IMAD.SHL.U32 R9, R10, 0x20, RZ ;  /* 0x000000200a097824 */ /* 0x000fe200078e00ff */
[----:B------:R-:W-:Y:S02]  /*33a0*/  MOV R5, UR4 ;  /* 0x0000000400057c02 */ /* 0x000fe40008000f00 */
[-C--:B------:R-:W-:Y:S01]  /*33b0*/  SHF.L.U32 R8, R7, R10.reuse, RZ ;  /* 0x0000000a07087219 */ /* 0x080fe200000006ff */
[----:B------:R1:W-:Y:S01]  /*33c0*/  SYNCS.ARRIVE.TRANS64.RED RZ, [UR4], R6 ;  /* 0x00000006ffff79a7 */ /* 0x0003e20008000404 */
[----:B------:R-:W-:Y:S01]  /*33d0*/  SHF.L.U32 R7, R3, R10, RZ ;  /* 0x0000000a03077219 */ /* 0x000fe200000006ff */
[----:B------:R1:W-:Y:S04]  /*33e0*/  STS [UR6+0x130], R9 ;  /* 0x00013009ff007988 */ /* 0x0003e80008000806 */
[----:B------:R1:W-:Y:S04]  /*33f0*/  STAS [R4.64], R10 ;  /* 0x0000000a04007dbd */ /* 0x0003e8000c0008ff */
[----:B------:R1:W-:Y:S04]  /*3400*/  ATOMS.OR RZ, [UR5+0x14], R8 ;  /* 0x00001408ffff798c */ /* 0x0003e8000b000005 */
[----:B------:R1:W-:Y:S04]  /*3410*/  ATOMS.OR RZ, [UR5+0x18], R7 ;  /* 0x00001807ffff798c */ /* 0x0003e8000b000005 */
[----:B------:R1:W-:Y:S02]  /*3420*/  ATOMS.XOR RZ, [UR5+0x10], R3 ;  /* 0x00001003ffff798c */ /* 0x0003e4000b800005 */
.L_x_59:
[----:B------:R-:W-:Y:S05]  /*3430*/  BSYNC B0 ;  /* 0x0000000000007941 */ /* 0x000fea0003800000 */
.L_x_58:
[----:B------:R-:W-:Y:S05]  /*3440*/  BRA.U UP1, `(.L_x_64) ;  /* 0x00000001016c7547 */ /* 0x000fea000b800000 */
[----:B------:R-:W-:-:S03]  /*3450*/  UMOV UR4, 0xffffffff ;  /* 0xffffffff00047882 */ /* 0x000fc60000000000 */
[----:B------:R-:W-:Y:S05]  /*3460*/  BRA.DIV UR4, `(.L_x_65) ;  /* 0x0000008e04447947 */ /* 0x000fea000b800000 */
[----:B------:R-:W-:-:S13]  /*3470*/  ELECT P0, URZ, PT ;  /* 0x0000000000ff782f */ /* 0x000fda0003800000 */
.L_x_164:
[----:B------:R-:W-:Y:S05]  /*3480*/  @!P0 BRA `(.L_x_64) ;  /* 0x00000000005c8947 */ /* 0x000fea0003800000 */
[----:B-1----:R-:W1:Y:S02]  /*3490*/  LDS R4, [UR5+0x10] ;  /* 0x00001005ff047984 */ /* 0x002e640008000800 */
[----:B-1----:R-:W-:-:S04]  /*34a0*/  SHF.L.U32 R4, R4, 0x1f, RZ ;  /* 0x0000001f04047819 */ /* 0x002fc800000006ff */
[----:B------:R-:W1:Y:S02]  /*34b0*/  SYNCS.PHASECHK.TRANS64.TRYWAIT P0, [UR5+0x8], R4 ;  /* 0x00000804ff0075a7 */ /* 0x000e640008001105 */
[----:B-1----:R-:W-:Y:S05]  /*34c0*/  @P0 BRA `(.L_x_66) ;  /* 0x0000000000080947 */ /* 0x002fea0003800000 */
[----:B------:R-:W1:Y:S02]  /*34d0*/  SYNCS.PHASECHK.TRANS64.TRYWAIT P0, [UR5+0x8], R4 ;  /* 0x00000804ff0075a7 */ /* 0x000e640008001105 */
[----:B-1----:R-:W-:Y:S05]  /*34e0*/  @!P0 BRA `(.L_x_67) ;  /* 0x0000008c00488947 */ /* 0x002fea0003800000 */
.L_x_66:
[----:B------:R-:W2:Y:S01]  /*34f0*/  LDS R6, [UR6+0x130] ;  /* 0x00013006ff067984 */ /* 0x000ea20008000800 */
[----:B-1----:R-:W-:Y:S02]  /*3500*/  HFMA2 R3, -RZ, RZ, 0, 5.9604644775390625e-08 ;  /* 0x00000001ff037431 */ /* 0x002fe400000001ff */
[----:B------:R-:W-:Y:S01]  /*3510*/  IMAD.MOV.U32 R4, RZ, RZ, 0xffff ;  /* 0x0000ffffff047424 */ /* 0x000fe200078e00ff */
[----:B------:R-:W-:Y:S01]  /*3520*/  UPRMT UR4, UR34, 0x654, UR7 ;  /* 0x0000065422047896 */ /* 0x000fe20008000007 */
[----:B--2---:R-:W-:-:S03]  /*3530*/  IMAD.SHL.U32 R5, R6, 0x20, RZ ;  /* 0x0000002006057824 */ /* 0x004fc600078e00ff */
[-C--:B------:R-:W-:Y:S02]  /*3540*/  SHF.L.U32 R4, R4, R6.reuse, RZ ;  /* 0x0000000604047219 */ /* 0x080fe400000006ff */
[----:B------:R-:W-:Y:S01]  /*3550*/  SHF.L.U32 R6, R3, R6, RZ ;  /* 0x0000000603067219 */ /* 0x000fe200000006ff */
[----:B------:R2:W-:Y:S04]  /*3560*/  STS [UR6+0x130], R5 ;  /* 0x00013005ff007988 */ /* 0x0005e80008000806 */
[----:B------:R2:W-:Y:S04]  /*3570*/  ATOMS.OR RZ, [UR5+0x14], R4 ;  /* 0x00001404ffff798c */ /* 0x0005e8000b000005 */
[----:B------:R2:W-:Y:S01]  /*3580*/  ATOMS.OR RZ, [UR5+0x18], R6 ;  /* 0x00001806ffff798c */ /* 0x0005e2000b000005 */
[----:B------:R-:W-:Y:S03]  /*3590*/  SYNCS.ARRIVE.TRANS64.RED.A1T0 RZ, [UR4], RZ ;  /* 0x000000ffffff79a7 */ /* 0x000fe60008100404 */
[----:B------:R2:W-:Y:S01]  /*35a0*/  ATOMS.XOR RZ, [UR5+0x10], R3 ;  /* 0x00001003ffff798c */ /* 0x0005e2000b800005 */
[----:B------:R-:W-:Y:S05]  /*35b0*/  BRA `(.L_x_64) ;  /* 0x0000000000107947 */ /* 0x000fea0003800000 */
.L_x_57:
[----:B------:R-:W-:Y:S02]  /*35c0*/  MOV R3, 0xffffffff ;  /* 0xffffffff00037802 */ /* 0x000fe40000000f00 */
[----:B------:R-:W-:-:S03]  /*35d0*/  MOV R4, 0x3600 ;  /* 0x0000360000047802 */ /* 0x000fc60000000f00 */
[----:B------:R1:W-:Y:S04]  /*35e0*/  STS [UR6+0x130], R3 ;  /* 0x00013003ff007988 */ /* 0x0003e80008000806 */
[----:B-1---5:R-:W-:Y:S05]  /*35f0*/  CALL.REL.NOINC `($__internal_1_$__cuda_sm10x_tcgen05_guardrail_trap_phase_invalid_during_alloc) ;  /* 0x0000009000e87944 */ /* 0x022fea0003c00000 */
.L_x_64:
[----:B------:R-:W-:Y:S05]  /*3600*/  WARPSYNC.ALL ;  /* 0x0000000000007948 */ /* 0x000fea0003800000 */
[----:B------:R-:W3:Y:S01]  /*3610*/  S2UR UR4, SR_CgaCtaId ;  /* 0x00000000000479c3 */ /* 0x000ee20000008800 */
[----:B------:R-:W-:Y:S01]  /*3620*/  UMOV UR17, 0x400 ;  /* 0x0000040000117882 */ /* 0x000fe20000000000 */
[----:B------:R-:W-:-:S06]  /*3630*/  NOP ;  /* 0x0000000000007918 */ /* 0x000fcc0000000000 */
[----:B------:R-:W-:Y:S06]  /*3640*/  BAR.ARV 0x6, 0xa0 ;  /* 0x0182800000007b1d */ /* 0x000fec0000002000 */
[----:B------:R-:W4:Y:S01]  /*3650*/  LDCU UR6, c[0x0][0x38c] ;  /* 0x00007180ff0677ac */ /* 0x000f220008000800 */
[----:B------:R-:W-:Y:S01]  /*3660*/  LOP3.LUT R0, R0, 0xffff, RZ, 0xc0, !PT ;  /* 0x0000ffff00007812 */ /* 0x000fe200078ec0ff */
[----:B-1----:R-:W-:Y:S01]  /*3670*/  IMAD.MOV.U32 R9, RZ, RZ, 0x1 ;  /* 0x00000001ff097424 */ /* 0x002fe200078e00ff */
[----:B------:R-:W-:Y:S01]  /*3680*/  LOP3.LUT R2, R2, 0xffff, RZ, 0xc0, !PT ;  /* 0x0000ffff02027812 */ /* 0x000fe200078ec0ff */
[----:B------:R-:W-:Y:S01]  /*3690*/  IMAD.MOV.U32 R8, RZ, RZ, RZ ;  /* 0x000000ffff087224 */ /* 0x000fe200078e00ff */
[----:B------:R-:W-:Y:S01]  /*36a0*/  R2UR UR30, R0 ;  /* 0x00000000001e72ca */ /* 0x000fe200000e0000 */
[----:B------:R-:W-:Y:S01]  /*36b0*/  UMOV UR24, URZ ;  /* 0x000000ff00187c82 */ /* 0x000fe20008000000 */
[----:B------:R-:W-:Y:S01]  /*36c0*/  R2UR UR20, R2 ;  /* 0x00000000021472ca */ /* 0x000fe200000e0000 */
[----:B------:R-:W-:Y:S01]  /*36d0*/  UMOV UR15, URZ ;  /* 0x000000ff000f7c82 */ /* 0x000fe20008000000 */
[----:B------:R-:W-:Y:S01]  /*36e0*/  UMOV UR14, URZ ;  /* 0x000000ff000e7c82 */ /* 0x000fe20008000000 */
[----:B---3--:R-:W-:-:S02]  /*36f0*/  ULEA UR17, UR4, UR17, 0x18 ;  /* 0x0000001104117291 */ /* 0x008fc4000f8ec0ff */
[----:B------:R-:W-:Y:S02]  /*3700*/  UISETP.NE.AND UP3, UPT, UR33, URZ, UPT ;  /* 0x000000ff2100728c */ /* 0x000fe4000bf65270 */
[----:B------:R-:W-:Y:S02]  /*3710*/  UIADD3 UR5, UPT, UPT, UR17, 0xc400, URZ ;  /* 0x0000c40011057890 */ /* 0x000fe4000fffe0ff */
[----:B------:R-:W-:Y:S02]  /*3720*/  UIADD3 UR4, UPT, UPT, UR17, 0x16400, URZ ;  /* 0x0001640011047890 */ /* 0x000fe4000fffe0ff */
[----:B----4-:R-:W-:Y:S01]  /*3730*/  UIADD3 UR6, UPT, UPT, UR6, 0x3f, URZ ;  /* 0x0000003f06067890 */ /* 0x010fe2000fffe0ff */
[----:B--2---:R-:W1:Y:S01]  /*3740*/  LDS R3, [UR17+0x130] ;  /* 0x00013011ff037984 */ /* 0x004e620008000800 */
[----:B------:R-:W-:Y:S02]  /*3750*/  USHF.R.U32.HI UR5, URZ, 0x4, UR5 ;  /* 0x00000004ff057899 */ /* 0x000fe40008011605 */
[----:B------:R-:W-:-:S02]  /*3760*/  USHF.R.S32.HI UR25, URZ, 0x1f, UR6 ;  /* 0x0000001fff197899 */ /* 0x000fc40008011406 */
[----:B------:R-:W-:Y:S02]  /*3770*/  USHF.R.U32.HI UR4, URZ, 0x4, UR4 ;  /* 0x00000004ff047899 */ /* 0x000fe40008011604 */
[----:B------:R-:W-:Y:S02]  /*3780*/  ULEA.HI UR25, UR25, UR6, URZ, 0x6 ;  /* 0x0000000619197291 */ /* 0x000fe4000f8f30ff */
[----:B------:R-:W-:Y:S02]  /*3790*/  ULOP3.LUT UR5, UR5, 0x3fff, URZ, 0xc0, !UPT ;  /* 0x00003fff05057892 */ /* 0x000fe4000f8ec0ff */
[----:B------:R-:W-:Y:S02]  /*37a0*/  USHF.R.S32.HI UR25, URZ, 0x6, UR25 ;  /* 0x00000006ff197899 */ /* 0x000fe40008011419 */
[----:B------:R-:W-:Y:S02]  /*37b0*/  ULOP3.LUT UR22, UR4, 0x3fff, URZ, 0xc0, !UPT ;  /* 0x00003fff04167892 */ /* 0x000fe4000f8ec0ff */
[----:B------:R-:W-:-:S02]  /*37c0*/  UISETP.LT.AND UP0, UPT, UR25, 0x1, UPT ;  /* 0x000000011900788c */ /* 0x000fc4000bf01270 */
[----:B------:R-:W-:Y:S02]  /*37d0*/  ULOP3.LUT UR21, UR5, 0x10000, URZ, 0xfc, !UPT ;  /* 0x0001000005157892 */ /* 0x000fe4000f8efcff */
[----:B------:R-:W-:Y:S02]  /*37e0*/  ULOP3.LUT UR22, UR22, 0x10000, URZ, 0xfc, !UPT ;  /* 0x0001000016167892 */ /* 0x000fe4000f8efcff */
[----:B------:R-:W-:Y:S01]  /*37f0*/  USEL UR31, UR25, 0x1, !UP0 ;  /* 0x00000001191f7887 */ /* 0x000fe2000c000000 */
[----:B------:R-:W-:Y:S01]  /*3800*/  UMOV UR28, 0x0 ;  /* 0x00000000001c7882 */ /* 0x000fe20000000000 */
[----:B------:R-:W-:Y:S01]  /*3810*/  UMOV UR29, 0x10400010 ;  /* 0x10400010001d7882 */ /* 0x000fe20000000000 */
[----:B------:R-:W-:Y:S01]  /*3820*/  UMOV UR26, 0x0 ;  /* 0x00000000001a7882 */ /* 0x000fe20000000000 */
[----:B------:R-:W-:Y:S01]  /*3830*/  UMOV UR27, 0x10400010 ;  /* 0x10400010001b7882 */ /* 0x000fe20000000000 */
[----:B-1----:R-:W-:Y:S02]  /*3840*/  R2UR UR32, R3 ;  /* 0x00000000032072ca */ /* 0x002fe400000e0000 */
[----:B------:R-:W-:-:S13]  /*3850*/  CS2R R2, SRZ ;  /* 0x0000000000027805 */ /* 0x000fda000001ff00 */
.L_x_75:
[C---:B------:R-:W-:Y:S02]  /*3860*/  LEA R0, R8.reuse, UR17, 0x3 ;  /* 0x0000001108007c11 */ /* 0x040fe4000f8e18ff */
[----:B------:R-:W-:Y:S02]  /*3870*/  SHF.L.U32 R5, R3, 0x1f, RZ ;  /* 0x0000001f03057819 */ /* 0x000fe400000006ff */
[----:B------:R-:W-:Y:S02]  /*3880*/  LEA R4, R8, UR17, 0x4 ;  /* 0x0000001108047c11 */ /* 0x000fe4000f8e20ff */
[----:B------:R-:W1:Y:S02]  /*3890*/  SYNCS.PHASECHK.TRANS64.TRYWAIT P0, [R0+URZ+0xa0], R5 ;  /* 0x0000a005000075a7 */ /* 0x000e6400080011ff */
[----:B-1-3--:R-:W-:Y:S05]  /*38a0*/  @!P0 BRA `(.L_x_68) ;  /* 0x0000008800708947 */ /* 0x00afea0003800000 */
.L_x_165:
[----:B-1----:R-:W1:Y:S01]  /*38b0*/  LDS.128 R4, [R4+0x110] ;  /* 0x0001100004047984 */ /* 0x002e620000000c00 */
[----:B------:R-:W-:Y:S02]  /*38c0*/  VIADD R0, R0, 0xb0 ;  /* 0x000000b000007836 */ /* 0x000fe40000000000 */
[----:B------:R-:W-:Y:S01]  /*38d0*/  VIADD R8, R8, 0x1 ;  /* 0x0000000108087836 */ /* 0x000fe20000000000 */
[----:B------:R-:W-:Y:S01]  /*38e0*/  @!PT LDS RZ, [RZ] ;  /* 0x00000000fffff984 */ /* 0x000fe20000000800 */
[----:B------:R-:W-:Y:S01]  /*38f0*/  @!PT LDS RZ, [RZ] ;  /* 0x00000000fffff984 */ /* 0x000fe20000000800 */
[----:B------:R-:W-:Y:S01]  /*3900*/  @!PT LDS RZ, [RZ] ;  /* 0x00000000fffff984 */ /* 0x000fe20000000800 */
[----:B------:R-:W-:Y:S01]  /*3910*/  @!PT LDS RZ, [RZ] ;  /* 0x00000000fffff984 */ /* 0x000fe20000000800 */
[----:B------:R2:W-:Y:S06]  /*3920*/  MEMBAR.ALL.CTA ;  /* 0x0000000000007992 */ /* 0x0005ec0000008000 */
[----:B--2---:R-:W2:Y:S01]  /*3930*/  FENCE.VIEW.ASYNC.S ;  /* 0x00000000000073c6 */ /* 0x004ea20000000000 */
[----:B------:R-:W-:-:S04]  /*3940*/  PRMT R0, RZ, 0x654, R0 ;  /* 0x00000654ff007816 */ /* 0x000fc80000000000 */
[----:B--2---:R2:W-:Y:S01]  /*3950*/  SYNCS.ARRIVE.TRANS64.RED.A1T0 RZ, [R0+URZ], RZ ;  /* 0x000000ff00ff79a7 */ /* 0x0045e200081004ff */
[----:B-1----:R-:W-:Y:S01]  /*3960*/  LOP3.LUT P1, RZ, R6, 0x1, RZ, 0xc0, !PT ;  /* 0x0000000106ff7812 */ /* 0x002fe2000782c0ff */
[----:B--2---:R-:W-:-:S12]  /*3970*/  BRA.U UP3, `(.L_x_69) ;  /* 0x0000000103e07547 */ /* 0x004fd8000b800000 */
[----:B------:R-:W1:Y:S01]  /*3980*/  LDCU UR4, c[0x0][0x38c] ;  /* 0x00007180ff0477ac */ /* 0x000e620008000800 */
[----:B------:R-:W-:Y:S02]  /*3990*/  PLOP3.LUT P2, PT, PT, PT, PT, 0x80, 0x8 ;  /* 0x000000000008781c */ /* 0x000fe40003f4f070 */
[----:B------:R-:W-:Y:S01]  /*39a0*/  SHF.L.U32 R5, R9, 0x1f, RZ ;  /* 0x0000001f09057819 */ /* 0x000fe200000006ff */
[----:B------:R-:W-:Y:S02]  /*39b0*/  ULEA UR23, UR24, UR17, 0x3 ;  /* 0x0000001118177291 */ /* 0x000fe4000f8e18ff */
[----:B------:R-:W-:Y:S02]  /*39c0*/  ULEA UR18, UR24, UR32, 0x8 ;  /* 0x0000002018127291 */ /* 0x000fe4000f8e40ff */
[----:B-1----:R-:W-:-:S06]  /*39d0*/  UISETP.GE.AND UP0, UPT, UR4, 0x1, UPT ;  /* 0x000000010400788c */ /* 0x002fcc000bf06270 */
[----:B------:R-:W-:-:S05]  /*39e0*/  PLOP3.LUT P0, PT, PT, PT, UP0, 0x80, 0x8 ;  /* 0x000000000008781c */ /* 0x000fca0003f0f008 */
[----:B------:R-:W-:-:S08]  /*39f0*/  @UP0 ULEA UR4, UR15, UR17, 0x3 ;  /* 0x000000110f040291 */ /* 0x000fd0000f8e18ff */
[----:B------:R-:W-:-:S04]  /*3a00*/  @P0 SHF.L.U32 R0, R2, 0x1f, RZ ;  /* 0x0000001f02000819 */ /* 0x000fc800000006ff */
[----:B------:R1:W2:Y:S01]  /*3a10*/  @P0 SYNCS.PHASECHK.TRANS64.TRYWAIT P2, [UR4], R0 ;  /* 0x00000000ff0005a7 */ /* 0x0002a20008041104 */
[----:B------:R-:W3:Y:S02]  /*3a20*/  SYNCS.PHASECHK.TRANS64.TRYWAIT P0, [UR23+0xd0], R5 ;  /* 0x0000d005ff0075a7 */ /* 0x000ee40008001117 */
[----:B-123--:R-:W-:Y:S05]  /*3a30*/  @!P0 BRA `(.L_x_70) ;  /* 0x0000008800208947 */ /* 0x00efea0003800000 */
.L_x_167:
[----:B------:R-:W-:Y:S01]  /*3a40*/  UMOV UR19, UR14 ;  /* 0x0000000e00137c82 */ /* 0x000fe20008000000 */
[----:B------:R-:W-:Y:S05]  /*3a50*/  BRA.U !UP0, `(.L_x_71) ;  /* 0x0000000108987547 */ /* 0x000fea000b800000 */
[----:B------:R-:W-:Y:S02]  /*3a60*/  UIADD3 UR19, UPT, UPT, UR31, UR14, URZ ;  /* 0x0000000e1f137290 */ /* 0x000fe4000fffe0ff */
[----:B------:R-:W-:Y:S01]  /*3a70*/  UPLOP3.LUT UP2, UPT, UPT, UPT, UPT, 0x40, 0x4 ;  /* 0x000000000004789c */ /* 0x000fe20003f4e870 */
[----:B------:R-:W-:Y:S01]  /*3a80*/  UMOV UR16, UR25 ;  /* 0x0000001900107c82 */ /* 0x000fe20008000000 */
[----:B------:R-:W-:-:S09]  /*3a90*/  UMOV UR6, UR15 ;  /* 0x0000000f00067c82 */ /* 0x000fd20008000000 */
.L_x_74:
[----:B--2---:R-:W-:Y:S01]  /*3aa0*/  ULEA UR5, UR6, UR17, 0x3 ;  /* 0x0000001106057291 */ /* 0x004fe2000f8e18ff */
[----:B---3--:R-:W-:Y:S11]  /*3ab0*/  @P2 BRA `(.L_x_72) ;  /* 0x00000000000c2947 */ /* 0x008ff60003800000 */
[----:B-1----:R-:W-:Y:S04]  /*3ac0*/  SHF.L.U32 R5, R2, 0x1f, RZ ;  /* 0x0000001f02057819 */ /* 0x002fe800000006ff */
[----:B------:R-:W1:Y:S02]  /*3ad0*/  SYNCS.PHASECHK.TRANS64.TRYWAIT P0, [UR5], R5 ;  /* 0x00000005ff0075a7 */ /* 0x000e640008001105 */
[----:B-1----:R-:W-:Y:S05]  /*3ae0*/  @!P0 BRA `(.L_x_73) ;  /* 0x00000088000c8947 */ /* 0x002fea0003800000 */
.L_x_72:
[----:B------:R-:W-:Y:S01]  /*3af0*/  UISETP.NE.AND UP0, UPT, UR16, 0x1, UPT ;  /* 0x000000011000788c */ /* 0x000fe2000bf05270 */
[----:B------:R-:W-:Y:S01]  /*3b00*/  PLOP3.LUT P2, PT, PT, PT, PT, 0x80, 0x8 ;  /* 0x000000000008781c */ /* 0x000fe20003f4f070 */
[----:B------:R-:W-:Y:S02]  /*3b10*/  UIADD3 UR4, UPT, UPT, UR6, 0x1, URZ ;  /* 0x0000000106047890 */ /* 0x000fe4000fffe0ff */
[----:B------:R-:W-:Y:S02]  /*3b20*/  ULEA UR12, UR6, UR22, 0x9 ;  /* 0x00000016060c7291 */ /* 0x000fe4000f8e48ff */
[----:B------:R-:W-:Y:S01]  /*3b30*/  UISETP.NE.AND UP1, UPT, UR4, 0x5, UPT ;  /* 0x000000050400788c */ /* 0x000fe2000bf25270 */
[----:B------:R-:W-:Y:S01]  /*3b40*/  PLOP3.LUT P0, PT, PT, PT, UP0, 0x80, 0x8 ;  /* 0x000000000008781c */ /* 0x000fe20003f0f008 */
[----:B------:R-:W-:Y:S02]  /*3b50*/  UIADD3 UR10, UPT, UPT, UR12, 0x2, URZ ;  /* 0x000000020c0a7890 */ /* 0x000fe4000fffe0ff */
[----:B------:R-:W-:Y:S02]  /*3b60*/  USEL UR7, URZ, 0x1, UP1 ;  /* 0x00000001ff077887 */ /* 0x000fe40008800000 */
[----:B------:R-:W-:Y:S02]  /*3b70*/  USEL UR15, UR4, URZ, UP1 ;  /* 0x000000ff040f7287 */ /* 0x000fe40008800000 */
[----:B------:R-:W-:Y:S02]  /*3b80*/  UIADD3 UR14, UPT, UPT, UR14, 0x1, URZ ;  /* 0x000000010e0e7890 */ /* 0x000fe4000fffe0ff */
[----:B------:R-:W-:Y:S01]  /*3b90*/  @UP0 ULEA UR4, UR15, UR17, 0x3 ;  /* 0x000000110f040291 */ /* 0x000fe2000f8e18ff */
[----:B------:R-:W-:Y:S01]  /*3ba0*/  LOP3.LUT R2, R2, UR7, RZ, 0x3c, !PT ;  /* 0x0000000702027c12 */ /* 0x000fe2000f8e3cff */
[----:B------:R-:W-:Y:S01]  /*3bb0*/  UIADD3 UR7, UPT, UPT, UR5, 0x28, URZ ;  /* 0x0000002805077890 */ /* 0x000fe2000fffe0ff */
[----:B------:R-:W-:Y:S02]  /*3bc0*/  UMOV UR13, 0x80004020 ;  /* 0x80004020000d7882 */ /* 0x000fe40000000000 */
[----:B-1----:R-:W-:Y:S01]  /*3bd0*/  @P0 SHF.L.U32 R0, R2, 0x1f, RZ ;  /* 0x0000001f02000819 */ /* 0x002fe200000006ff */
[----:B------:R-:W-:Y:S01]  /*3be0*/  UMOV UR5, 0x80004020 ;  /* 0x8000402000057882 */ /* 0x000fe20000000000 */
[----:B------:R-:W-:Y:S01]  /*3bf0*/  UMOV UR11, 0x80004020 ;  /* 0x80004020000b7882 */ /* 0x000fe20000000000 */
[----:B------:R-:W-:Y:S01]  /*3c00*/  UMOV UR9, 0x80004020 ;  /* 0x8000402000097882 */ /* 0x000fe20000000000 */
[----:B------:R2:W3:Y:S01]  /*3c10*/  @P0 SYNCS.PHASECHK.TRANS64.TRYWAIT P2, [UR4], R0 ;  /* 0x00000000ff0005a7 */ /* 0x0004e20008041104 */
[----:B------:R-:W-:Y:S02]  /*3c20*/  ULEA UR4, UR6, UR21, 0x9 ;  /* 0x0000001506047291 */ /* 0x000fe4000f8e48ff */
[----:B------:R-:W-:Y:S02]  /*3c30*/  UISETP.NE.AND UP0, UPT, UR14, UR19, UPT ;  /* 0x000000130e00728c */ /* 0x000fe4000bf05270 */
[----:B------:R-:W-:Y:S02]  /*3c40*/  UIADD3 UR8, UPT, UPT, UR4, 0x2, URZ ;  /* 0x0000000204087890 */ /* 0x000fe4000fffe0ff */
[----:B------:R-:W-:Y:S01]  /*3c50*/  UIADD3 UR16, UPT, UPT, UR16, -0x1, URZ ;  /* 0xffffffff10107890 */ /* 0x000fe2000fffe0ff */
[----:B------:R-:W-:Y:S02]  /*3c60*/  UMOV UR6, UR15 ;  /* 0x0000000f00067c82 */ /* 0x000fe40008000000 */
[----:B------:R2:W-:Y:S01]  /*3c70*/  UTCQMMA.2CTA gdesc[UR4], gdesc[UR12], tmem[UR18], tmem[UR28], idesc[UR29], UP2 ;  /* 0x00ff1c0c040075ea */ /* 0x0005e20009200312 */
[----:B------:R-:W-:Y:S03]  /*3c80*/  UPLOP3.LUT UP2, UPT, UPT, UPT, UPT, 0x80, 0x8 ;  /* 0x000000000008789c */ /* 0x000fe60003f4f070 */
[----:B------:R2:W-:Y:S01]  /*3c90*/  UTCQMMA.2CTA gdesc[UR8], gdesc[UR10], tmem[UR18], tmem[UR26], idesc[UR27], UPT ;  /* 0x00ff1a0a080075ea */ /* 0x0005e2000ba00312 */
[----:B------:R2:W-:Y:S01]  /*3ca0*/  UTCBAR.2CTA.MULTICAST [UR7], URZ, UR20 ;  /* 0x000000ff070073e9 */ /* 0x0005e20008200814 */
[----:B------:R-:W-:Y:S06]  /*3cb0*/  BRA.U UP0, `(.L_x_74) ;  /* 0xfffffffd00787547 */ /* 0x000fec000b83ffff */
.L_x_71:
[----:B--2---:R-:W-:Y:S01]  /*3cc0*/  UIADD3 UR4, UPT, UPT, UR23, 0xc0, URZ ;  /* 0x000000c017047890 */ /* 0x004fe2000fffe0ff */
[----:B------:R-:W-:-:S08]  /*3cd0*/  UMOV UR14, UR19 ;  /* 0x00000013000e7c82 */ /* 0x000fd00008000000 */
[----:B------:R2:W-:Y:S01]  /*3ce0*/  UTCBAR.2CTA.MULTICAST [UR4], URZ, UR30 ;  /* 0x000000ff040073e9 */ /* 0x0005e2000820081e */
[----:B------:R-:W-:Y:S02]  /*3cf0*/  NOP ;  /* 0x0000000000007918 */ /* 0x000fe40000000000 */
.L_x_69:
[----:B--2---:R-:W-:Y:S01]  /*3d00*/  UIADD3 UR4, UPT, UPT, UR24, 0x1, URZ ;  /* 0x0000000118047890 */ /* 0x004fe2000fffe0ff */
[----:B------:R-:W-:-:S03]  /*3d10*/  ISETP.NE.AND P0, PT, R8, 0x2, PT ;  /* 0x000000020800780c */ /* 0x000fc60003f05270 */
[----:B------:R-:W-:Y:S01]  /*3d20*/  UISETP.NE.AND UP0, UPT, UR4, 0x2, UPT ;  /* 0x000000020400788c */ /* 0x000fe2000bf05270 */
[----:B-1----:R-:W-:Y:S02]  /*3d30*/  SEL R0, RZ, 0x1, P0 ;  /* 0x00000001ff007807 */ /* 0x002fe40000000000 */
[----:B------:R-:W-:Y:S01]  /*3d40*/  SEL R8, R8, RZ, P0 ;  /* 0x000000ff08087207 */ /* 0x000fe20000000000 */
[----:B------:R-:W-:Y:S01]  /*3d50*/  USEL UR5, URZ, 0x1, UP0 ;  /* 0x00000001ff057887 */ /* 0x000fe20008000000 */
[----:B------:R-:W-:Y:S01]  /*3d60*/  LOP3.LUT R3, R3, R0, RZ, 0x3c, !PT ;  /* 0x0000000003037212 */ /* 0x000fe200078e3cff */
[----:B------:R-:W-:-:S04]  /*3d70*/  USEL UR24, UR4, URZ, UP0 ;  /* 0x000000ff04187287 */ /* 0x000fc80008000000 */
[----:B------:R-:W-:Y:S01]  /*3d80*/  LOP3.LUT R9, R9, UR5, RZ, 0x3c, !PT ;  /* 0x0000000509097c12 */ /* 0x000fe2000f8e3cff */
[----:B------:R-:W-:Y:S07]  /*3d90*/  @P1 BRA `(.L_x_75) ;  /* 0xfffffff800b01947 */ /* 0x000fee000383ffff */
[----:B------:R-:W1:Y:S01]  /*3da0*/  S2UR UR8, SR_CgaCtaId ;  /* 0x00000000000879c3 */ /* 0x000e620000008800 */
[----:B------:R-:W-:Y:S01]  /*3db0*/  ELECT P0, URZ, PT ;  /* 0x0000000000ff782f */ /* 0x000fe20003800000 */
[----:B------:R-:W-:Y:S01]  /*3dc0*/  HFMA2 R0, -RZ, RZ, 0, 5.9604644775390625e-08 ;  /* 0x00000001ff007431 */ /* 0x000fe200000001ff */
[----:B------:R-:W-:-:S05]  /*3dd0*/  UMOV UR4, 0x40 ;  /* 0x0000004000047882 */ /* 0x000fca0000000000 */
[----:B------:R-:W-:Y:S01]  /*3de0*/  UVIRTCOUNT.DEALLOC.SMPOOL 0x80 ;  /* 0x000000800000784c */ /* 0x000fe20000000000 */
[----:B------:R-:W-:Y:S02]  /*3df0*/  UISETP.NE.AND UP0, UPT, UR33, URZ, UPT ;  /* 0x000000ff2100728c */ /* 0x000fe4000bf05270 */
[----:B-1----:R-:W-:-:S09]  /*3e00*/  ULEA UR8, UR8, UR4, 0x18 ;  /* 0x0000000408087291 */ /* 0x002fd2000f8ec0ff */
[----:B------:R1:W-:Y:S01]  /*3e10*/  @P0 STS.U8 [UR8+0x1c], R0 ;  /* 0x00001c00ff000988 */ /* 0x0003e20008000008 */
[----:B------:R-:W-:Y:S05]  /*3e20*/  BRA.U UP0, `(.L_x_76) ;  /* 0x0000000100587547 */ /* 0x000fea000b800000 */
[----:B------:R-:W-:Y:S01]  /*3e30*/  UIADD3 UR5, UPT, UPT, UR17, 0xd0, URZ ;  /* 0x000000d011057890 */ /* 0x000fe2000fffe0ff */
[----:B------:R-:W-:-:S03]  /*3e40*/  SHF.L.U32 R3, R9, 0x1f, RZ ;  /* 0x0000001f09037819 */ /* 0x000fc600000006ff */
[----:B------:R-:W-:-:S09]  /*3e50*/  ULEA UR4, UR24, UR5, 0x3 ;  /* 0x0000000518047291 */ /* 0x000fd2000f8e18ff */
[----:B------:R-:W2:Y:S02]  /*3e60*/  SYNCS.PHASECHK.TRANS64.TRYWAIT P0, [UR4], R3 ;  /* 0x00000003ff0075a7 */ /* 0x000ea40008001104 */
[----:B--2---:R-:W-:Y:S05]  /*3e70*/  @!P0 BRA `(.L_x_77) ;  /* 0x0000008400408947 */ /* 0x004fea0003800000 */
.L_x_170:
[----:B------:R-:W-:-:S04]  /*3e80*/  UIADD3 UR4, UPT, UPT, UR24, 0x1, URZ ;  /* 0x0000000118047890 */ /* 0x000fc8000fffe0ff */
[----:B------:R-:W-:-:S04]  /*3e90*/  UISETP.NE.AND UP1, UPT, UR4, 0x2, UPT ;  /* 0x000000020400788c */ /* 0x000fc8000bf25270 */
[----:B------:R-:W-:Y:S02]  /*3ea0*/  USEL UR6, URZ, 0x1, UP1 ;  /* 0x00000001ff067887 */ /* 0x000fe40008800000 */
[----:B------:R-:W-:-:S04]  /*3eb0*/  USEL UR4, UR4, URZ, UP1 ;  /* 0x000000ff04047287 */ /* 0x000fc80008800000 */
[----:B------:R-:W-:Y:S01]  /*3ec0*/  ULEA UR4, UR4, UR5, 0x3 ;  /* 0x0000000504047291 */ /* 0x000fe2000f8e18ff */
[----:B-1----:R-:W-:-:S04]  /*3ed0*/  LOP3.LUT R3, R9, UR6, RZ, 0x3c, !PT ;  /* 0x0000000609037c12 */ /* 0x002fc8000f8e3cff */
[----:B------:R-:W-:Y:S01]  /*3ee0*/  SHF.L.U32 R3, R3, 0x1f, RZ ;  /* 0x0000001f03037819 */ /* 0x000fe200000006ff */
[----:B------:R-:W-:-:S04]  /*3ef0*/  IMAD.U32 R0, RZ, RZ, UR4 ;  /* 0x00000004ff007e24 */ /* 0x000fc8000f8e00ff */
[----:B------:R1:W2:Y:S03]  /*3f00*/  SYNCS.PHASECHK.TRANS64.TRYWAIT P0, [R0+URZ], R3 ;  /* 0x00000003000075a7 */ /* 0x0002a600080011ff */
[----:B--2---:R-:W-:Y:S05]  /*3f10*/  @!P0 NANOSLEEP.SYNCS 0x989680 ;  /* 0x009896800000895d */ /* 0x004fea0003900000 */
[----:B------:R-:W2:Y:S02]  /*3f20*/  @!P0 SYNCS.PHASECHK.TRANS64 P0, [R0+URZ], R3 ;  /* 0x00000003000085a7 */ /* 0x000ea400080010ff */
[----:B--2---:R-:W-:Y:S05]  /*3f30*/  @P0 BRA `(.L_x_78) ;  /* 0x0000000000200947 */ /* 0x004fea0003800000 */
.L_x_79:
[----:B--2---:R2:W4:Y:S02]  /*3f40*/  SYNCS.PHASECHK.TRANS64.TRYWAIT P0, [R0+URZ], R3 ;  /* 0x00000003000075a7 */ /* 0x00452400080011ff */
[----:B----4-:R-:W-:Y:S05]  /*3f50*/  @!P0 NANOSLEEP.SYNCS 0x989680 ;  /* 0x009896800000895d */ /* 0x010fea0003900000 */
[----:B------:R-:W4:Y:S02]  /*3f60*/  @!P0 SYNCS.PHASECHK.TRANS64 P0, [R0+URZ], R3 ;  /* 0x00000003000085a7 */ /* 0x000f2400080010ff */
[----:B----4-:R-:W-:Y:S05]  /*3f70*/  @!P0 BRA `(.L_x_79) ;  /* 0xfffffffc00f08947 */ /* 0x010fea000383ffff */
[----:B------:R-:W-:Y:S05]  /*3f80*/  BRA `(.L_x_78) ;  /* 0x00000000000c7947 */ /* 0x000fea0003800000 */
.L_x_76:
[----:B------:R-:W-:-:S04]  /*3f90*/  UIADD3 UR4, UPT, UPT, UR17, 0x100, URZ ;  /* 0x0000010011047890 */ /* 0x000fc8000fffe0ff */
[----:B------:R-:W-:-:S09]  /*3fa0*/  UPRMT UR4, UR34, 0x654, UR4 ;  /* 0x0000065422047896 */ /* 0x000fd20008000004 */
[----:B------:R-:W-:Y:S03]  /*3fb0*/  SYNCS.ARRIVE.TRANS64.RED.A1T0 RZ, [UR4], RZ ;  /* 0x000000ffffff79a7 */ /* 0x000fe60008100404 */
.L_x_78:
[----:B-12---:R-:W-:Y:S01]  /*3fc0*/  SHF.L.U32 R3, RZ, 0x1f, RZ ;  /* 0x0000001fff037819 */ /* 0x006fe200000006ff */
[----:B------:R-:W-:Y:S01]  /*3fd0*/  UIADD3 UR4, UPT, UPT, UR17, 0x100, URZ ;  /* 0x0000010011047890 */ /* 0x000fe2000fffe0ff */
[----:B------:R-:W-:Y:S02]  /*3fe0*/  PLOP3.LUT P0, PT, PT, PT, UP0, 0x80, 0x8 ;  /* 0x000000000008781c */ /* 0x000fe40003f0f008 */
[----:B------:R-:W1:Y:S02]  /*3ff0*/  SYNCS.PHASECHK.TRANS64.TRYWAIT P1, [UR17+0x100], R3 ;  /* 0x00010003ff0075a7 */ /* 0x000e640008021111 */
[----:B-1----:R-:W-:Y:S09]  /*4000*/  @!P1 BRA `(.L_x_80) ;  /* 0x0000008000f49947 */ /* 0x002ff20003800000 */
.L_x_172:
[----:B------:R-:W-:Y:S01]  /*4010*/  @!UP0 UPRMT UR4, UR34, 0x654, UR4 ;  /* 0x0000065422048896 */ /* 0x000fe20008000004 */
[----:B------:R-:W-:Y:S01]  /*4020*/  UMOV UR5, 0xffff ;  /* 0x0000ffff00057882 */ /* 0x000fe20000000000 */
[----:B------:R-:W-:-:S07]  /*4030*/  UMOV UR6, 0x1 ;  /* 0x0000000100067882 */ /* 0x000fce0000000000 */
[----:B------:R-:W-:Y:S01]  /*4040*/  @!P0 SYNCS.ARRIVE.TRANS64.RED.A1T0 RZ, [UR4], RZ ;  /* 0x000000ffffff89a7 */ /* 0x000fe20008100404 */
[----:B------:R-:W-:Y:S01]  /*4050*/  NOP ;  /* 0x0000000000007918 */ /* 0x000fe20000000000 */
[----:B-1----:R-:W1:Y:S01]  /*4060*/  LDS R0, [UR8+0x14] ;  /* 0x00001408ff007984 */ /* 0x002e620008000800 */
[----:B------:R-:W-:-:S04]  /*4070*/  ULOP3.LUT UR4, UR32, 0xffff, URZ, 0xc0, !UPT ;  /* 0x0000ffff20047892 */ /* 0x000fc8000f8ec0ff */
[----:B------:R-:W-:-:S04]  /*4080*/  USHF.R.U32.HI UR4, URZ, 0x5, UR4 ;  /* 0x00000005ff047899 */ /* 0x000fc80008011604 */
[----:B------:R-:W-:Y:S02]  /*4090*/  USHF.L.U32 UR5, UR5, UR4, URZ ;  /* 0x0000000405057299 */ /* 0x000fe400080006ff */
[----:B------:R-:W-:-:S04]  /*40a0*/  USHF.L.U32 UR4, UR6, UR4, URZ ;  /* 0x0000000406047299 */ /* 0x000fc800080006ff */
[----:B-1----:R-:W-:-:S04]  /*40b0*/  LOP3.LUT R0, R0, UR5, RZ, 0xc0, !PT ;  /* 0x0000000500007c12 */ /* 0x002fc8000f8ec0ff */
[----:B------:R-:W-:-:S13]  /*40c0*/  ISETP.NE.AND P0, PT, R0, UR5, PT ;  /* 0x0000000500007c0c */ /* 0x000fda000bf05270 */
[----:B------:R-:W-:Y:S05]  /*40d0*/  @P0 BRA `(.L_x_81) ;  /* 0x0000000000580947 */ /* 0x000fea0003800000 */
[----:B------:R-:W1:Y:S02]  /*40e0*/  LDS R0, [UR8+0x18] ;  /* 0x00001808ff007984 */ /* 0x000e640008000800 */
[----:B-1----:R-:W-:-:S04]  /*40f0*/  LOP3.LUT R0, R0, UR4, RZ, 0xc0, !PT ;  /* 0x0000000400007c12 */ /* 0x002fc8000f8ec0ff */
[----:B------:R-:W-:-:S13]  /*4100*/  ISETP.NE.AND P0, PT, R0, UR4, PT ;  /* 0x0000000400007c0c */ /* 0x000fda000bf05270 */
[----:B------:R-:W-:Y:S05]  /*4110*/  @P0 BRA `(.L_x_82) ;  /* 0x00000000003c0947 */ /* 0x000fea0003800000 */
[----:B------:R-:W1:Y:S01]  /*4120*/  S2R R2, SR_LANEID ;  /* 0x0000000000027919 */ /* 0x000e620000000000 */
[----:B------:R-:W-:Y:S01]  /*4130*/  ULOP3.LUT UR5, URZ, UR5, URZ, 0x33, !UPT ;  /* 0x00000005ff057292 */ /* 0x000fe2000f8e33ff */
[----:B------:R-:W-:Y:S01]  /*4140*/  LOP3.LUT R4, RZ, UR4, RZ, 0x33, !PT ;  /* 0x00000004ff047c12 */ /* 0x000fe2000f8e33ff */
[----:B------:R-:W-:Y:S02]  /*4150*/  VOTEU.ANY UR4, UPT, PT ;  /* 0x0000000000047886 */ /* 0x000fe400038e0100 */
[----:B------:R-:W-:Y:S01]  /*4160*/  UFLO.U32 UR4, UR4 ;  /* 0x00000004000472bd */ /* 0x000fe200080e0000 */
[----:B------:R-:W2:Y:S01]  /*4170*/  REDUX UR6, R4 ;  /* 0x00000000040673c4 */ /* 0x000ea20000000000 */
[----:B------:R-:W-:-:S06]  /*4180*/  IMAD.U32 R0, RZ, RZ, UR5 ;  /* 0x00000005ff007e24 */ /* 0x000fcc000f8e00ff */
[----:B------:R4:W-:Y:S01]  /*4190*/  UTCATOMSWS.AND URZ, UR5 ;  /* 0x0000000500ff79e3 */ /* 0x0009e20008000000 */
[----:B------:R-:W3:Y:S01]  /*41a0*/  REDUX UR7, R0 ;  /* 0x00000000000773c4 */ /* 0x000ee20000000000 */
[----:B-1----:R-:W-:Y:S01]  /*41b0*/  ISETP.EQ.U32.AND P0, PT, R2, UR4, PT ;  /* 0x0000000402007c0c */ /* 0x002fe2000bf02070 */
[----:B--2---:R-:W-:Y:S01]  /*41c0*/  IMAD.U32 R2, RZ, RZ, UR6 ;  /* 0x00000006ff027e24 */ /* 0x004fe2000f8e00ff */
[----:B---3--:R-:W-:-:S11]  /*41d0*/  MOV R3, UR7 ;  /* 0x0000000700037c02 */ /* 0x008fd60008000f00 */
[----:B------:R4:W-:Y:S04]  /*41e0*/  @P0 ATOMS.AND RZ, [UR8+0x14], R3 ;  /* 0x00001403ffff098c */ /* 0x0009e8000a800008 */
[----:B------:R4:W-:Y:S01]  /*41f0*/  @P0 ATOMS.AND RZ, [UR8+0x18], R2 ;  /* 0x00001802ffff098c */ /* 0x0009e2000a800008 */
[----:B------:R-:W-:Y:S05]  /*4200*/  BRA `(.L_x_83) ;  /* 0x0000000000147947 */ /* 0x000fea0003800000 */
.L_x_82:
[----:B------:R-:W-:Y:S02]  /*4210*/  MOV R2, 0x4230 ;  /* 0x0000423000027802 */ /* 0x000fe40000000f00 */
[----:B---3-5:R-:W-:Y:S05]  /*4220*/  CALL.REL.NOINC `($__internal_0_$__cuda_sm10x_tcgen05_guardrail_trap_col_being_dealloced_not_returned_by_alloc) ;  /* 0x0000008400d07944 */ /* 0x028fea0003c00000 */
[----:B------:R-:W-:Y:S05]  /*4230*/  BRA `(.L_x_83) ;  /* 0x0000000000087947 */ /* 0x000fea0003800000 */
.L_x_81:
[----:B------:R-:W-:Y:S02]  /*4240*/  MOV R2, 0x4260 ;  /* 0x0000426000027802 */ /* 0x000fe40000000f00 */
[----:B---3-5:R-:W-:Y:S05]  /*4250*/  CALL.REL.NOINC `($__internal_2_$__cuda_sm10x_tcgen05_guardrail_trap_unallocated_columns_being_dealloced) ;  /* 0x0000008400dc7944 */ /* 0x028fea0003c00000 */
.L_x_83:
[----:B------:R-:W-:Y:S01]  /*4260*/  NOP ;  /* 0x0000000000007918 */ /* 0x000fe20000000000 */
[----:B----4-:R-:W-:Y:S05]  /*4270*/  EXIT ;  /* 0x000000000000794d */ /* 0x010fea0003800000 */
.L_x_56:
[----:B------:R-:W-:-:S09]  /*4280*/  UISETP.NE.OR UP0, UPT, UR17, 0x3, !UP3 ;  /* 0x000000031100788c */ /* 0x000fd2000df05670 */
[----:B------:R-:W-:Y:S05]  /*4290*/  BRA.U UP0, `(.L_x_84) ;  /* 0x0000001100587547 */ /* 0x000fea000b800000 */
[----:B------:R-:W1:Y:S01]  /*42a0*/  LDCU UR31, c[0x0][0x370] ;  /* 0x00006e00ff1f77ac */ /* 0x000e620008000800 */
[----:B------:R-:W2:Y:S01]  /*42b0*/  LDC.64 R16, c[0x0][0x348] ;  /* 0x0000d200ff107b82 */ /* 0x000ea20000000a00 */
[----:B------:R-:W-:Y:S02]  /*42c0*/  HFMA2 R13, -RZ, RZ, 0, 0 ;  /* 0x00000000ff0d7431 */ /* 0x000fe400000001ff */
[----:B------:R-:W-:Y:S01]  /*42d0*/  IMAD.MOV.U32 R15, RZ, RZ, 0x1 ;  /* 0x00000001ff0f7424 */ /* 0x000fe200078e00ff */
[----:B------:R-:W1:Y:S01]  /*42e0*/  LDCU.128 UR48, c[0x0][0xb10] ;  /* 0x00016200ff3077ac */ /* 0x000e620008000c00 */
[----:B------:R-:W-:Y:S01]  /*42f0*/  IMAD.MOV.U32 R14, RZ, RZ, RZ ;  /* 0x000000ffff0e7224 */ /* 0x000fe200078e00ff */
[----:B------:R-:W-:Y:S01]  /*4300*/  MOV R7, 0x2000 ;  /* 0x0000200000077802 */ /* 0x000fe20000000f00 */
[----:B------:R-:W3:Y:S01]  /*4310*/  LDCU UR30, c[0x0][0x374] ;  /* 0x00006e80ff1e77ac */ /* 0x000ee20008000800 */
[----:B------:R-:W4:Y:S01]  /*4320*/  LDC.64 R2, c[0x0][0x888] ;  /* 0x00022200ff027b82 */ /* 0x000f220000000a00 */
[----:B------:R-:W3:Y:S01]  /*4330*/  LDCU UR15, c[0x0][0xb0c] ;  /* 0x00016180ff0f77ac */ /* 0x000ee20008000800 */
[----:B------:R-:W2:Y:S06]  /*4340*/  LDCU UR40, c[0x0][0xb20] ;  /* 0x00016400ff2877ac */ /* 0x000eac0008000800 */
[----:B------:R-:W4:Y:S01]  /*4350*/  LDC.64 R4, c[0x0][0x890] ;  /* 0x00022400ff047b82 */ /* 0x000f220000000a00 */
[----:B------:R-:W2:Y:S01]  /*4360*/  LDCU UR4, c[0x0][0xb30] ;  /* 0x00016600ff0477ac */ /* 0x000ea20008000800 */
[----:B------:R-:W-:Y:S01]  /*4370*/  UMOV UR21, 0x400 ;  /* 0x0000040000157882 */ /* 0x000fe20000000000 */
[----:B-1----:R-:W-:-:S02]  /*4380*/  UIMAD.WIDE.U32 UR6, UR31, UR48, URZ ;  /* 0x000000301f0672a5 */ /* 0x002fc4000f8e00ff */
[----:B---3--:R-:W-:Y:S02]  /*4390*/  UIMAD.WIDE.U32 UR8, UR30, UR51, URZ ;  /* 0x000000331e0872a5 */ /* 0x008fe4000f8e00ff */
[----:B------:R-:W-:Y:S02]  /*43a0*/  ULEA UR21, UR45, UR21, 0x18 ;  /* 0x000000152d157291 */ /* 0x000fe4000f8ec0ff */
[----:B------:R-:W-:Y:S02]  /*43b0*/  UPLOP3.LUT UP3, UPT, UPT, UPT, UPT, 0x40, 0x4 ;  /* 0x000000000004789c */ /* 0x000fe40003f6e870 */
[----:B------:R-:W-:Y:S01]  /*43c0*/  UIADD3 UR37, UPT, UPT, UR21, 0x68, URZ ;  /* 0x0000006815257890 */ /* 0x000fe2000fffe0ff */
[----:B------:R-:W-:Y:S01]  /*43d0*/  UMOV UR6, UR7 ;  /* 0x0000000700067c82 */ /* 0x000fe20008000000 */
[----:B------:R-:W-:Y:S01]  /*43e0*/  UMOV UR38, UR9 ;  /* 0x0000000900267c82 */ /* 0x000fe20008000000 */
[----:B------:R-:W-:Y:S02]  /*43f0*/  UISETP.GE.AND UP0, UPT, UR42, 0x1, UPT ;  /* 0x000000012a00788c */ /* 0x000fe4000bf06270 */
[----:B------:R-:W-:Y:S01]  /*4400*/  UISETP.NE.AND UP4, UPT, UR42, 0x1, UPT ;  /* 0x000000012a00788c */ /* 0x000fe2000bf85270 */
[----:B------:R-:W1:Y:S01]  /*4410*/  LDCU.64 UR22, c[0x0][0xb28] ;  /* 0x00016500ff1677ac */ /* 0x000e620008000a00 */
[----:B------:R-:W-:-:S02]  /*4420*/  UISETP.NE.AND UP6, UPT, UR15, 0x1, UPT ;  /* 0x000000010f00788c */ /* 0x000fc4000bfc5270 */
[----:B------:R-:W-:Y:S02]  /*4430*/  UISETP.NE.AND UP5, UPT, UR50, 0x1, UPT ;  /* 0x000000013200788c */ /* 0x000fe4000bfa5270 */
[----:B------:R-:W-:Y:S02]  /*4440*/  UIADD3 UR33, UPT, UPT, UR21, 0x50, URZ ;  /* 0x0000005015217890 */ /* 0x000fe4000fffe0ff */
[----:B------:R-:W-:Y:S02]  /*4450*/  UIADD3 UR25, UPT, UPT, UR21, 0x58, URZ ;  /* 0x0000005815197890 */ /* 0x000fe4000fffe0ff */
[----:B------:R-:W-:Y:S02]  /*4460*/  UIADD3 UR17, UPT, UPT, UR21, 0x60, URZ ;  /* 0x0000006015117890 */ /* 0x000fe4000fffe0ff */
[----:B------:R-:W-:Y:S02]  /*4470*/  UPRMT UR37, UR45, 0x654, UR37 ;  /* 0x000006542d257896 */ /* 0x000fe40008000025 */
[----:B------:R-:W-:-:S02]  /*4480*/  USHF.R.U32.HI UR39, URZ, UR49, UR6 ;  /* 0x00000031ff277299 */ /* 0x000fc40008011606 */
[----:B--2---:R-:W-:Y:S02]  /*4490*/  USHF.R.U32.HI UR38, URZ, UR40, UR38 ;  /* 0x00000028ff267299 */ /* 0x004fe40008011626 */
[----:B------:R-:W-:-:S11]  /*44a0*/  UISETP.NE.AND UP2, UPT, UR4, 0x1, UPT ;  /* 0x000000010400788c */ /* 0x000fd6000bf45270 */
.L_x_95:
[C---:B------:R-:W-:Y:S02]  /*44b0*/  LEA R12, R14.reuse, UR21, 0x3 ;  /* 0x000000150e0c7c11 */ /* 0x040fe4000f8e18ff */
[----:B------:R-:W-:Y:S02]  /*44c0*/  SHF.L.U32 R9, R13, 0x1f, RZ ;  /* 0x0000001f0d097819 */ /* 0x000fe400000006ff */
[----:B------:R-:W-:Y:S02]  /*44d0*/  LEA R10, R14, UR21, 0x4 ;  /* 0x000000150e0a7c11 */ /* 0x000fe4000f8e20ff */
[----:B--2---:R-:W2:Y:S02]  /*44e0*/  SYNCS.PHASECHK.TRANS64.TRYWAIT P0, [R12+URZ+0xa0], R9 ;  /* 0x0000a0090c0075a7 */ /* 0x004ea400080011ff */
[----:B--2---:R-:W-:Y:S05]  /*44f0*/  @!P0 BRA `(.L_x_85) ;  /* 0x0000007c00d08947 */ /* 0x004fea0003800000 */
.L_x_173:
[----:B--2---:R-:W2:Y:S01]  /*4500*/  LDS.128 R8, [R10+0x110] ;  /* 0x000110000a087984 */ /* 0x004ea20000000c00 */
[----:B------:R-:W-:Y:S01]  /*4510*/  UISETP.GE.AND UP0, UPT, UR42, 0x1, UPT ;  /* 0x000000012a00788c */ /* 0x000fe2000bf06270 */
[----:B------:R-:W-:Y:S01]  /*4520*/  @!PT LDS RZ, [RZ] ;  /* 0x00000000fffff984 */ /* 0x000fe20000000800 */
[----:B------:R-:W-:Y:S01]  /*4530*/  @!PT LDS RZ, [RZ] ;  /* 0x00000000fffff984 */ /* 0x000fe20000000800 */
[----:B------:R-:W-:Y:S01]  /*4540*/  @!PT LDS RZ, [RZ] ;  /* 0x00000000fffff984 */ /* 0x000fe20000000800 */
[----:B------:R-:W-:Y:S01]  /*4550*/  @!PT LDS RZ, [RZ] ;  /* 0x00000000fffff984 */ /* 0x000fe20000000800 */
[----:B------:R3:W-:Y:S06]  /*4560*/  MEMBAR.ALL.CTA ;  /* 0x0000000000007992 */ /* 0x0007ec0000008000 */
[----:B---3--:R-:W3:Y:S01]  /*4570*/  FENCE.VIEW.ASYNC.S ;  /* 0x00000000000073c6 */ /* 0x008ee20000000000 */
[----:B--2---:R-:W-:Y:S11]  /*4580*/  LOP3.LUT P0, RZ, R10, 0x1, RZ, 0xc0, !PT ;  /* 0x000000010aff7812 */ /* 0x004ff6000780c0ff */
[----:B------:R-:W-:Y:S02]  /*4590*/  @!UPT UIADD3 URZ, UPT, UPT, URZ, URZ, URZ ;  /* 0x000000fffffff290 */ /* 0x000fe4000fffe0ff */
[----:B---3--:R-:W-:Y:S01]  /*45a0*/  VOTEU.ANY UP1, P0 ;  /* 0x0000000000ff7886 */ /* 0x008fe20000020100 */
[----:B------:R-:W-:Y:S11]  /*45b0*/  PLOP3.LUT P0, PT, PT, PT, UP1, 0x80, 0x8 ;  /* 0x000000000008781c */ /* 0x000ff60003f0f018 */
[----:B------:R-:W-:Y:S02]  /*45c0*/  @!UPT UIADD3 URZ, UPT, UPT, URZ, URZ, URZ ;  /* 0x000000fffffff290 */ /* 0x000fe4000fffe0ff */
[----:B------:R-:W-:Y:S02]  /*45d0*/  @P0 SHF.R.U32.HI R0, RZ, 0x10, R9 ;  /* 0x00000010ff000819 */ /* 0x000fe40000011609 */
[----:B------:R-:W-:Y:S02]  /*45e0*/  @P0 MOV R6, R8 ;  /* 0x0000000800060202 */ /* 0x000fe40000000f00 */
[----:B------:R-:W-:Y:S01]  /*45f0*/  @P0 R2UR UR4, R0 ;  /* 0x00000000000402ca */ /* 0x000fe200000e0000 */
[----:B------:R-:W-:Y:S01]  /*4600*/  VIADD R0, R12, 0xb0 ;  /* 0x000000b00c007836 */ /* 0x000fe20000000000 */
[----:B------:R-:W-:Y:S02]  /*4610*/  @P0 LOP3.LUT R8, R9, 0xffff, RZ, 0xc0, !PT ;  /* 0x0000ffff09080812 */ /* 0x000fe400078ec0ff */
[----:B------:R-:W-:Y:S02]  /*4620*/  @P0 R2UR UR6, R6 ;  /* 0x00000000060602ca */ /* 0x000fe400000e0000 */
[----:B------:R-:W-:Y:S02]  /*4630*/  PRMT R0, RZ, 0x654, R0 ;  /* 0x00000654ff007816 */ /* 0x000fe40000000000 */
[----:B------:R-:W-:Y:S02]  /*4640*/  @P0 R2UR UR5, R8 ;  /* 0x00000000080502ca */ /* 0x000fe400000e0000 */
[----:B------:R2:W-:Y:S03]  /*4650*/  SYNCS.ARRIVE.TRANS64.RED.A1T0 RZ, [R0+URZ], RZ ;  /* 0x000000ff00ff79a7 */ /* 0x0005e600081004ff */
[----:B------:R-:W-:Y:S04]  /*4660*/  @UP1 UMOV UR29, UR4 ;  /* 0x00000004001d1c82 */ /* 0x000fe80008000000 */
[----:B------:R-:W-:Y:S04]  /*4670*/  @UP1 UMOV UR14, UR6 ;  /* 0x00000006000e1c82 */ /* 0x000fe80008000000 */
[----:B------:R-:W-:Y:S01]  /*4680*/  @UP1 UMOV UR13, UR5 ;  /* 0x00000005000d1c82 */ /* 0x000fe20008000000 */
[----:B------:R-:W-:Y:S05]  /*4690*/  BRA.U !UP0, `(.L_x_86) ;  /* 0x0000000108a47547 */ /* 0x000fea000b800000 */
[----:B------:R-:W-:Y:S02]  /*46a0*/  UIMAD.WIDE.U32 UR18, UR13, UR51, URZ ;  /* 0x000000330d1272a5 */ /* 0x000fe4000f8e00ff */
[----:B------:R-:W-:Y:S02]  /*46b0*/  UIMAD.WIDE.U32 UR26, UR14, UR48, URZ ;  /* 0x000000300e1a72a5 */ /* 0x000fe4000f8e00ff */
[----:B------:R-:W-:Y:S02]  /*46c0*/  USEL UR4, UR30, UR38, !UP5 ;  /* 0x000000261e047287 */ /* 0x000fe4000e800000 */
[----:B------:R-:W-:Y:S02]  /*46d0*/  USEL UR7, UR31, UR39, !UP6 ;  /* 0x000000271f077287 */ /* 0x000fe4000f000000 */
[----:B-1----:R-:W-:Y:S02]  /*46e0*/  UIMAD.WIDE.U32 UR8, UR4, UR22, URZ ;  /* 0x00000016040872a5 */ /* 0x002fe4000f8e00ff */
[----:B------:R-:W-:Y:S01]  /*46f0*/  UIMAD.WIDE.U32 UR10, UR7, UR22, URZ ;  /* 0x00000016070a72a5 */ /* 0x000fe2000f8e00ff */
[----:B------:R-:W-:Y:S02]  /*4700*/  UMOV UR5, UR19 ;  /* 0x0000001300057c82 */ /* 0x000fe40008000000 */
[----:B------:R-:W-:Y:S03]  /*4710*/  USHF.R.U32.HI UR6, URZ, UR40, UR5 ;  /* 0x00000028ff067299 */ /* 0x000fe60008011605 */
[----:B------:R-:W-:Y:S01]  /*4720*/  UMOV UR5, UR27 ;  /* 0x0000001b00057c82 */ /* 0x000fe20008000000 */
[----:B------:R-:W-:Y:S02]  /*4730*/  USEL UR6, UR13, UR6, !UP5 ;  /* 0x000000060d067287 */ /* 0x000fe4000e800000 */
[----:B------:R-:W-:Y:S03]  /*4740*/  USHF.R.U32.HI UR12, URZ, UR49, UR5 ;  /* 0x00000031ff0c7299 */ /* 0x000fe60008011605 */
[----:B------:R-:W-:Y:S02]  /*4750*/  UMOV UR5, UR9 ;  /* 0x0000000900057c82 */ /* 0x000fe40008000000 */
[----:B------:R-:W-:Y:S03]  /*4760*/  @UP4 USHF.R.U32.HI UR4, URZ, UR23, UR5 ;  /* 0x00000017ff044299 */ /* 0x000fe60008011605 */
[----:B------:R-:W-:Y:S01]  /*4770*/  UMOV UR5, UR11 ;  /* 0x0000000b00057c82 */ /* 0x000fe20008000000 */
[----:B------:R-:W-:Y:S02]  /*4780*/  UIMAD UR4, UR42, UR4, URZ ;  /* 0x000000042a0472a4 */ /* 0x000fe4000f8e02ff */
[----:B------:R-:W-:Y:S02]  /*4790*/  @UP4 USHF.R.U32.HI UR7, URZ, UR23, UR5 ;  /* 0x00000017ff074299 */ /* 0x000fe40008011605 */
[----:B------:R-:W-:Y:S02]  /*47a0*/  UIMAD.WIDE.U32 UR10, UR6, UR22, URZ ;  /* 0x00000016060a72a5 */ /* 0x000fe4000f8e00ff */
[----:B------:R-:W-:Y:S02]  /*47b0*/  USEL UR5, UR14, UR12, !UP6 ;  /* 0x0000000c0e057287 */ /* 0x000fe4000f000000 */
[----:B------:R-:W-:Y:S02]  /*47c0*/  UIMAD UR8, UR42, UR7, URZ ;  /* 0x000000072a0872a4 */ /* 0x000fe4000f8e02ff */
[----:B------:R-:W-:Y:S03]  /*47d0*/  UISETP.GE.AND UP0, UPT, UR6, UR4, UPT ;  /* 0x000000040600728c */ /* 0x000fe6000bf06270 */
[----:B------:R-:W-:Y:S01]  /*47e0*/  UMOV UR4, UR11 ;  /* 0x0000000b00047c82 */ /* 0x000fe20008000000 */
[----:B------:R-:W-:Y:S02]  /*47f0*/  UISETP.GE.OR UP0, UPT, UR5, UR8, UP0 ;  /* 0x000000080500728c */ /* 0x000fe40008706670 */
[----:B------:R-:W-:Y:S02]  /*4800*/  USHF.R.U32.HI UR4, URZ, UR23, UR4 ;  /* 0x00000017ff047299 */ /* 0x000fe40008011604 */
[----:B------:R-:W-:Y:S02]  /*4810*/  UIMAD.WIDE.U32 UR8, UR5, UR22, URZ ;  /* 0x00000016050872a5 */ /* 0x000fe4000f8e00ff */
[----:B------:R-:W-:Y:S04]  /*4820*/  USEL UR10, UR6, UR4, !UP4 ;  /* 0x00000004060a7287 */ /* 0x000fe8000e000000 */
[----:B------:R-:W-:Y:S01]  /*4830*/  UIADD3 UR11, UPT, UPT, -UR10, URZ, URZ ;  /* 0x000000ff0a0b7290 */ /* 0x000fe2000fffe1ff */
[----:B------:R-:W-:Y:S02]  /*4840*/  @!UP0 UMOV UR4, UR9 ;  /* 0x0000000900048c82 */ /* 0x000fe40008000000 */
[----:B------:R-:W-:Y:S02]  /*4850*/  @!UP0 USHF.R.U32.HI UR4, URZ, UR23, UR4 ;  /* 0x00000017ff048299 */ /* 0x000fe40008011604 */
[----:B------:R-:W-:Y:S02]  /*4860*/  UIMAD UR8, UR42, UR11, UR6 ;  /* 0x0000000b2a0872a4 */ /* 0x000fe4000f8e0206 */
[----:B------:R-:W-:Y:S04]  /*4870*/  @!UP0 USEL UR4, UR5, UR4, !UP4 ;  /* 0x0000000405048287 */ /* 0x000fe8000e000000 */
[----:B------:R-:W-:Y:S02]  /*4880*/  @!UP0 UIMAD UR8, UR7, UR8, UR4 ;  /* 0x00000008070882a4 */ /* 0x000fe4000f8e0204 */
[----:B------:R-:W-:Y:S02]  /*4890*/  @!UP0 UIADD3 UR9, UPT, UPT, UR10, -UR4, URZ ;  /* 0x800000040a098290 */ /* 0x000fe4000fffe0ff */
[----:B------:R-:W-:Y:S02]  /*48a0*/  UIADD3 UR4, UPT, UPT, -UR5, URZ, URZ ;  /* 0x000000ff05047290 */ /* 0x000fe4000fffe1ff */
[----:B------:R-:W-:Y:S02]  /*48b0*/  UIADD3 UR7, UPT, UPT, -UR6, URZ, URZ ;  /* 0x000000ff06077290 */ /* 0x000fe4000fffe1ff */
[----:B------:R-:W-:Y:S02]  /*48c0*/  @!UP0 UIMAD UR6, UR9, UR42, UR5 ;  /* 0x0000002a090682a4 */ /* 0x000fe4000f8e0205 */
[----:B------:R-:W-:Y:S02]  /*48d0*/  UIMAD UR14, UR15, UR4, UR14 ;  /* 0x000000040f0e72a4 */ /* 0x000fe4000f8e020e */
[----:B------:R-:W-:Y:S01]  /*48e0*/  UIMAD UR13, UR50, UR7, UR13 ;  /* 0x00000007320d72a4 */ /* 0x000fe2000f8e020d */
[----:B------:R-:W-:Y:S02]  /*48f0*/  @!UP0 UMOV UR5, UR8 ;  /* 0x0000000800058c82 */ /* 0x000fe40008000000 */
[----:B------:R-:W-:Y:S02]  /*4900*/  UIMAD UR14, UR5, UR15, UR14 ;  /* 0x0000000f050e72a4 */ /* 0x000fe4000f8e020e */
[----:B------:R-:W-:Y:S11]  /*4910*/  UIMAD UR13, UR6, UR50, UR13 ;  /* 0x00000032060d72a4 */ /* 0x000ff6000f8e020d */
[----:B------:R-:W-:Y:S01]  /*4920*/  @!UPT UIADD3 URZ, UPT, UPT, URZ, URZ, URZ ;  /* 0x000000fffffff290 */ /* 0x000fe2000fffe0ff */
.L_x_86:
[----:B------:R-:W3:Y:S01]  /*4930*/  @!UP2 LDCU.128 UR8, c[0x0][0xb10] ;  /* 0x00016200ff08a7ac */ /* 0x000ee20008000c00 */
[C---:B----4-:R-:W-:Y:S02]  /*4940*/  ISETP.NE.U32.AND P1, PT, R4.reuse, RZ, PT ;  /* 0x000000ff0400720c */ /* 0x050fe40003f25070 */
[----:B------:R-:W-:Y:S02]  /*4950*/  ISETP.NE.U32.AND P0, PT, R4, RZ, PT ;  /* 0x000000ff0400720c */ /* 0x000fe40003f05070 */
[C---:B------:R-:W-:Y:S02]  /*4960*/  ISETP.NE.AND.EX P1, PT, R5.reuse, RZ, PT, P1 ;  /* 0x000000ff0500720c */ /* 0x040fe40003f25310 */
[----:B------:R-:W-:Y:S01]  /*4970*/  ISETP.NE.AND.EX P0, PT, R5, RZ, PT, P0 ;  /* 0x000000ff0500720c */ /* 0x000fe20003f05300 */
[----:B------:R-:W4:Y:S01]  /*4980*/  @!UP2 LDCU UR5, c[0x0][0xb0c] ;  /* 0x00016180ff05a7ac */ /* 0x000f220008000800 */
[----:B------:R-:W-:Y:S01]  /*4990*/  SHF.L.U32 R9, R15, 0x1f, RZ ;  /* 0x0000001f0f097819 */ /* 0x000fe200000006ff */
[----:B------:R-:W-:Y:S02]  /*49a0*/  USHF.L.U32 UR35, UR16, 0x7, URZ ;  /* 0x0000000710237899 */ /* 0x000fe400080006ff */
[----:B------:R-:W-:Y:S02]  /*49b0*/  USHF.L.U32 UR34, UR20, 0x8, URZ ;  /* 0x0000000814227899 */ /* 0x000fe400080006ff */
[----:B---3--:R-:W-:Y:S07]  /*49c0*/  UIMAD.WIDE.U32 UR6, UR14, UR8, URZ ;  /* 0x000000080e0672a5 */ /* 0x008fee000f8e00ff */
[----:B------:R-:W-:Y:S01]  /*49d0*/  @!UP2 UMOV UR4, UR7 ;  /* 0x000000070004ac82 */ /* 0x000fe20008000000 */
[----:B----4-:R-:W-:Y:S02]  /*49e0*/  @!UP2 UISETP.NE.AND UP0, UPT, UR5, 0x1, UPT ;  /* 0x000000010500a88c */ /* 0x010fe4000bf05270 */
[----:B------:R-:W-:Y:S02]  /*49f0*/  @!UP2 USHF.R.U32.HI UR4, URZ, UR9, UR4 ;  /* 0x00000009ff04a299 */ /* 0x000fe40008011604 */
[----:B------:R-:W-:Y:S02]  /*4a00*/  UIMAD.WIDE.U32 UR6, UR13, UR11, URZ ;  /* 0x0000000b0d0672a5 */ /* 0x000fe4000f8e00ff */
[----:B------:R-:W-:Y:S02]  /*4a10*/  @!UP2 USEL UR8, UR14, UR4, !UP0 ;  /* 0x000000040e08a287 */ /* 0x000fe4000c000000 */
[----:B------:R-:W-:Y:S03]  /*4a20*/  @!UP2 UISETP.NE.AND UP0, UPT, UR10, 0x1, UPT ;  /* 0x000000010a00a88c */ /* 0x000fe6000bf05270 */
[----:B------:R-:W-:Y:S02]  /*4a30*/  @!UP2 UMOV UR6, UR7 ;  /* 0x000000070006ac82 */ /* 0x000fe40008000000 */
[----:B------:R-:W3:Y:S02]  /*4a40*/  @!UP2 LDCU UR4, c[0x0][0xb20] ;  /* 0x00016400ff04a7ac */ /* 0x000ee40008000800 */
[----:B---3--:R-:W-:Y:S04]  /*4a50*/  @!UP2 USHF.R.U32.HI UR6, URZ, UR4, UR6 ;  /* 0x00000004ff06a299 */ /* 0x008fe80008011606 */
[----:B------:R-:W-:Y:S04]  /*4a60*/  @!UP2 USEL UR6, UR13, UR6, !UP0 ;  /* 0x000000060d06a287 */ /* 0x000fe8000c000000 */
[----:B------:R-:W-:Y:S02]  /*4a70*/  @!UP2 UIADD3 UR4, UPT, UPT, -UR8, UR6, URZ ;  /* 0x000000060804a290 */ /* 0x000fe4000fffe1ff */
[----:B------:R-:W-:Y:S02]  /*4a80*/  @!UP2 UIADD3 UR6, UPT, UPT, UR8, -UR6, URZ ;  /* 0x800000060806a290 */ /* 0x000fe4000fffe0ff */
[----:B------:R-:W-:Y:S02]  /*4a90*/  @!UP2 UIMAD UR14, UR4, UR5, UR14 ;  /* 0x00000005040ea2a4 */ /* 0x000fe4000f8e020e */
[----:B------:R-:W-:Y:S01]  /*4aa0*/  @!UP2 UIMAD UR13, UR6, UR10, UR13 ;  /* 0x0000000a060da2a4 */ /* 0x000fe2000f8e020d */
[----:B------:R-:W-:Y:S11]  /*4ab0*/  BRA.U UP3, `(.L_x_87) ;  /* 0x0000000103107547 */ /* 0x000ff6000b800000 */
[----:B--2---:R-:W-:Y:S04]  /*4ac0*/  MOV R0, UR41 ;  /* 0x0000002900007c02 */ /* 0x004fe80008000f00 */
[----:B------:R-:W-:Y:S04]  /*4ad0*/  SHF.L.U32 R11, R0, 0x1f, RZ ;  /* 0x0000001f000b7819 */ /* 0x000fe800000006ff */
[----:B------:R-:W2:Y:S02]  /*4ae0*/  SYNCS.PHASECHK.TRANS64.TRYWAIT P2, [UR21+0x98], R11 ;  /* 0x0000980bff0075a7 */ /* 0x000ea40008041115 */
[----:B--2---:R-:W-:Y:S05]  /*4af0*/  @!P2 BRA `(.L_x_88) ;  /* 0x000000780064a947 */ /* 0x004fea0003800000 */
.L_x_87:
[----:B------:R-:W-:Y:S05]  /*4b00*/  @!P1 BRA `(.L_x_89) ;  /* 0x0000000000309947 */ /* 0x000fea0003800000 */
[----:B------:R-:W-:Y:S01]  /*4b10*/  ISETP.NE.U32.AND P1, PT, R2, RZ, PT ;  /* 0x000000ff0200720c */ /* 0x000fe20003f25070 */
[----:B------:R-:W3:Y:S01]  /*4b20*/  LDCU.64 UR4, c[0x0][0x358] ;  /* 0x00006b00ff0477ac */ /* 0x000ee20008000a00 */
[----:B------:R-:W-:Y:S02]  /*4b30*/  IMAD.MOV.U32 R158, RZ, RZ, 0x1 ;  /* 0x00000001ff9e7424 */ /* 0x000fe400078e00ff */
[----:B------:R-:W-:Y:S11]  /*4b40*/  ISETP.NE.AND.EX P1, PT, R3, RZ, PT, P1 ;  /* 0x000000ff0300720c */ /* 0x000ff60003f25310 */
[----:B------:R-:W-:Y:S02]  /*4b50*/  @!UPT UIADD3 URZ, UPT, UPT, URZ, URZ, URZ ;  /* 0x000000fffffff290 */ /* 0x000fe4000fffe0ff */
[----:B--2---:R-:W2:Y:S01]  /*4b60*/  @P1 LDC.64 R10, c[0x0][0x888] ;  /* 0x00022200ff0a1b82 */ /* 0x004ea20000000a00 */
[----:B------:R-:W-:Y:S04]  /*4b70*/  @P1 IMAD R0, R4, UR36, RZ ;  /* 0x0000002404001c24 */ /* 0x000fe8000f8e02ff */
[----:B--2---:R-:W-:Y:S04]  /*4b80*/  @P1 IMAD.WIDE R10, R0, 0x4, R10 ;  /* 0x00000004000a1825 */ /* 0x004fe800078e020a */
[----:B------:R-:W-:Y:S01]  /*4b90*/  HFMA2 R0, -RZ, RZ, 0, 5.9604644775390625e-08 ;  /* 0x00000001ff007431 */ /* 0x000fe200000001ff */
[----:B---3-5:R3:W5:Y:S04]  /*4ba0*/  @P1 LDG.E R73, desc[UR4][R10.64] ;  /* 0x000000040a491981 */ /* 0x028768000c1e1900 */
[----:B------:R-:W-:Y:S01]  /*4bb0*/  @!P1 PRMT R158, R0, 0x7610, R158 ;  /* 0x00007610009e9816 */ /* 0x000fe2000000009e */
[----:B---3--:R-:W4:Y:S06]  /*4bc0*/  @!P1 LDC R73, c[0x0][0x880] ;  /* 0x00022000ff499b82 */ /* 0x008f2c0000000800 */
.L_x_89:
[----:B----45:R-:W-:Y:S01]  /*4bd0*/  @!P0 FSETP.EQ.AND P1, PT, R73, RZ, PT ;  /* 0x000000ff4900820b */ /* 0x030fe20003f22000 */
[----:B------:R-:W-:Y:S01]  /*4be0*/  @!UPT UIADD3 URZ, UPT, UPT, URZ, URZ, URZ ;  /* 0x000000fffffff290 */ /* 0x000fe2000fffe0ff */
[----:B------:R-:W-:Y:S11]  /*4bf0*/  @!P0 BRA `(.L_x_90) ;  /* 0x0000000000188947 */ /* 0x000ff60003800000 */
[----:B------:R-:W-:Y:S02]  /*4c00*/  LOP3.LUT P0, RZ, R158, 0xff, RZ, 0xc0, !PT ;  /* 0x000000ff9eff7812 */ /* 0x000fe4000780c0ff */
[----:B------:R-:W-:Y:S04]  /*4c10*/  ISETP.NE.U32.AND P1, PT, R2, RZ, PT ;  /* 0x000000ff0200720c */ /* 0x000fe80003f25070 */
[----:B------:R-:W-:Y:S04]  /*4c20*/  ISETP.NE.AND.EX P1, PT, R3, RZ, PT, P1 ;  /* 0x000000ff0300720c */ /* 0x000fe80003f25310 */
[----:B------:R-:W-:Y:S03]  /*4c30*/  PLOP3.LUT P1, PT, P1, PT, PT, 0x8, 0x80 ;  /* 0x000000000080781c */ /* 0x000fe60000f2e170 */
[----:B------:R-:W-:Y:S11]  /*4c40*/  @P0 FSETP.EQ.AND P1, PT, R73, RZ, PT ;  /* 0x000000ff4900020b */ /* 0x000ff60003f22000 */
[----:B------:R-:W-:Y:S02]  /*4c50*/  @!UPT UIADD3 URZ, UPT, UPT, URZ, URZ, URZ ;  /* 0x000000fffffff290 */ /* 0x000fe4000fffe0ff */
.L_x_90:
[----:B------:R-:W3:Y:S01]  /*4c60*/  SYNCS.PHASECHK.TRANS64.TRYWAIT P2, [UR21+0x70], R9 ;  /* 0x00007009ff0075a7 */ /* 0x000ee20008041115 */
[----:B------:R-:W-:Y:S04]  /*4c70*/  ELECT P0, URZ, PT ;  /* 0x0000000000ff782f */ /* 0x000fe80003800000 */
[----:B------:R-:W-:Y:S11]  /*4c80*/  PLOP3.LUT P1, PT, P1, P0, PT, 0xf2, 0x2f ;  /* 0x00000000002f781c */ /* 0x000ff60000f21e72 */
[----:B------:R-:W-:Y:S02]  /*4c90*/  @!UPT UIADD3 URZ, UPT, UPT, URZ, URZ, URZ ;  /* 0x000000fffffff290 */ /* 0x000fe4000fffe0ff */
[----:B------:R-:W-:Y:S05]  /*4ca0*/  @!P1 IADD3 R8, P0, PT, R16, 0x580, RZ ;  /* 0x0000058010089810 */ /* 0x000fea0007f1e0ff */
[----:B------:R-:W-:Y:S01]  /*4cb0*/  @!P1 IMAD.X R6, RZ, RZ, R17, P0 ;  /* 0x000000ffff069224 */ /* 0x000fe200000e0611 */
[----:B---3--:R-:W-:Y:S07]  /*4cc0*/  @!P2 BRA `(.L_x_91) ;  /* 0x000000780008a947 */ /* 0x008fee0003800000 */
.L_x_176:
[----:B------:R-:W-:Y:S01]  /*4cd0*/  @!P1 R2UR UR5, R8 ;  /* 0x00000000080592ca */ /* 0x000fe200000e0000 */
[----:B------:R-:W-:Y:S01]  /*4ce0*/  VOTEU.ALL UP0, P1 ;  /* 0x0000000000ff7886 */ /* 0x000fe20000800000 */
[----:B------:R-:W-:Y:S01]  /*4cf0*/  @!P1 R2UR UR4, R6 ;  /* 0x00000000060492ca */ /* 0x000fe200000e0000 */
[----:B--2---:R-:W-:Y:S01]  /*4d00*/  @!P1 IMAD.MOV.U32 R0, RZ, RZ, 0x2000 ;  /* 0x00002000ff009424 */ /* 0x004fe200078e00ff */
[----:B------:R-:W-:Y:S01]  /*4d10*/  UMOV UR8, 0x0 ;  /* 0x0000000000087882 */ /* 0x000fe20000000000 */
[----:B------:R-:W-:Y:S01]  /*4d20*/  UMOV UR9, 0x10000000 ;  /* 0x1000000000097882 */ /* 0x000fe20000000000 */
[----:B------:R-:W-:Y:S01]  /*4d30*/  @!UP0 UIADD3 UR32, UPT, UPT, UR21, 0x200, URZ ;  /* 0x0000020015208890 */ /* 0x000fe2000fffe0ff */
[----:B------:R-:W-:Y:S01]  /*4d40*/  @!P1 IADD3 R8, P0, PT, R16, 0x580, RZ ;  /* 0x0000058010089810 */ /* 0x000fe20007f1e0ff */
[----:B------:R-:W-:Y:S01]  /*4d50*/  VOTEU.ALL UP0, P1 ;  /* 0x0000000000ff7886 */ /* 0x000fe20000800000 */
[----:B------:R-:W-:Y:S03]  /*4d60*/  UPRMT UR6, UR45, 0x654, UR33 ;  /* 0x000006542d067896 */ /* 0x000fe60008000021 */
[----:B------:R-:W-:Y:S02]  /*4d70*/  @!P1 IMAD.X R6, RZ, RZ, R17, P0 ;  /* 0x000000ffff069224 */ /* 0x000fe400000e0611 */
[----:B------:R-:W-:Y:S02]  /*4d80*/  IMAD.U32 R10, RZ, RZ, UR5 ;  /* 0x00000005ff0a7e24 */ /* 0x000fe4000f8e00ff */
[----:B------:R-:W-:Y:S03]  /*4d90*/  IMAD.U32 R11, RZ, RZ, UR4 ;  /* 0x00000004ff0b7e24 */ /* 0x000fe6000f8e00ff */
[----:B------:R-:W-:Y:S02]  /*4da0*/  @!P1 R2UR UR4, R10 ;  /* 0x000000000a0492ca */ /* 0x000fe400000e0000 */
[----:B------:R-:W-:Y:S11]  /*4db0*/  @!P1 R2UR UR5, R11 ;  /* 0x000000000b0592ca */ /* 0x000ff600000e0000 */
[----:B------:R-:W-:Y:S02]  /*4dc0*/  @!UPT UIADD3 URZ, UPT, UPT, URZ, URZ, URZ ;  /* 0x000000fffffff290 */ /* 0x000fe4000fffe0ff */
[----:B------:R2:W-:Y:S01]  /*4dd0*/  @!UP0 UTMALDG.3D [UR32], [UR4], desc[UR8] ;  /* 0x00000820040085b4 */ /* 0x0005e20008011000 */
[----:B------:R2:W-:Y:S01]  /*4de0*/  @!P1 SYNCS.ARRIVE.TRANS64.RED.A0TR RZ, [UR21+0x50], R0 ;  /* 0x00005000ffff99a7 */ /* 0x0005e20008300415 */
[----:B------:R-:W-:Y:S01]  /*4df0*/  SYNCS.ARRIVE.TRANS64.RED.A1T0 RZ, [UR6], RZ ;  /* 0x000000ffffff79a7 */ /* 0x000fe20008100406 */
[----:B------:R-:W3:Y:S02]  /*4e00*/  SYNCS.PHASECHK.TRANS64.TRYWAIT P2, [UR21+0x78], R9 ;  /* 0x00007809ff0075a7 */ /* 0x000ee40008041115 */
[----:B--23--:R-:W-:Y:S05]  /*4e10*/  @!P2 BRA `(.L_x_92) ;  /* 0x0000007400cca947 */ /* 0x00cfea0003800000 */
.L_x_178:
        /* <DEDUP_REMOVED lines=8> */
[----:B------:R-:W-:Y:S01]  /*4ea0*/  @!UP0 UIADD3 UR24, UPT, UPT, UR21, 0x2200, URZ ;  /* 0x0000220015188890 */ /* 0x000fe2000fffe0ff */
[----:B------:R-:W-:Y:S01]  /*4eb0*/  VOTEU.ALL UP0, P1 ;  /* 0x0000000000ff7886 */ /* 0x000fe20000800000 */
[----:B------:R-:W-:Y:S01]  /*4ec0*/  UMOV UR27, UR35 ;  /* 0x00000023001b7c82 */ /* 0x000fe20008000000 */
[----:B------:R-:W-:Y:S02]  /*4ed0*/  UMOV UR28, UR36 ;  /* 0x00000024001c7c82 */ /* 0x000fe40008000000 */
[----:B------:R-:W-:Y:S01]  /*4ee0*/  IMAD.U32 R10, RZ, RZ, UR5 ;  /* 0x00000005ff0a7e24 */ /* 0x000fe2000f8e00ff */
[----:B------:R-:W-:Y:S01]  /*4ef0*/  UPRMT UR6, UR45, 0x654, UR25 ;  /* 0x000006542d067896 */ /* 0x000fe20008000019 */
[----:B------:R-:W-:Y:S02]  /*4f00*/  IMAD.U32 R11, RZ, RZ, UR4 ;  /* 0x00000004ff0b7e24 */ /* 0x000fe4000f8e00ff */
[----:B------:R-:W-:Y:S01]  /*4f10*/  @!P1 IMAD.X R6, RZ, RZ, R17, P0 ;  /* 0x000000ffff069224 */ /* 0x000fe200000e0611 */
        /* <DEDUP_REMOVED lines=8> */
.L_x_180:
[----:B------:R-:W-:Y:S01]  /*4fa0*/  @!P1 R2UR UR5, R8 ;  /* 0x00000000080592ca */ /* 0x000fe200000e0000 */
[----:B------:R-:W-:Y:S01]  /*4fb0*/  VOTEU.ALL UP0, P1 ;  /* 0x0000000000ff7886 */ /* 0x000fe20000800000 */
[----:B------:R-:W-:Y:S01]  /*4fc0*/  @!P1 R2UR UR4, R6 ;  /* 0x00000000060492ca */ /* 0x000fe200000e0000 */
[----:B--2---:R-:W-:Y:S01]  /*4fd0*/  @!P1 IMAD.MOV.U32 R0, RZ, RZ, 0x2000 ;  /* 0x00002000ff009424 */ /* 0x004fe200078e00ff */
[----:B------:R-:W-:Y:S01]  /*4fe0*/  UMOV UR8, 0x0 ;  /* 0x0000000000087882 */ /* 0x000fe20000000000 */
[----:B------:R-:W-:Y:S01]  /*4ff0*/  UMOV UR9, 0x10000000 ;  /* 0x1000000000097882 */ /* 0x000fe20000000000 */
[----:B------:R-:W-:Y:S01]  /*5000*/  @!UP0 UIADD3 UR18, UPT, UPT, UR34, 0x80, URZ ;  /* 0x0000008022128890 */ /* 0x000fe2000fffe0ff */
[----:B------:R-:W-:Y:S01]  /*5010*/  VIADD R14, R14, 0x1 ;  /* 0x000000010e0e7836 */ /* 0x000fe20000000000 */
[----:B------:R-:W-:Y:S01]  /*5020*/  @!UP0 UIADD3 UR16, UPT, UPT, UR21, 0x4200, URZ ;  /* 0x0000420015108890 */ /* 0x000fe2000fffe0ff */
[----:B------:R-:W-:Y:S01]  /*5030*/  VOTEU.ALL UP0, P1 ;  /* 0x0000000000ff7886 */ /* 0x000fe20000800000 */
[----:B------:R-:W-:Y:S01]  /*5040*/  UMOV UR19, UR35 ;  /* 0x0000002300137c82 */ /* 0x000fe20008000000 */
[----:B------:R-:W-:Y:S02]  /*5050*/  UMOV UR20, UR36 ;  /* 0x0000002400147c82 */ /* 0x000fe40008000000 */
[----:B------:R-:W-:Y:S01]  /*5060*/  IMAD.U32 R10, RZ, RZ, UR5 ;  /* 0x00000005ff0a7e24 */ /* 0x000fe2000f8e00ff */
[----:B------:R-:W-:Y:S01]  /*5070*/  UPRMT UR6, UR45, 0x654, UR17 ;  /* 0x000006542d067896 */ /* 0x000fe20008000011 */
        /* <DEDUP_REMOVED lines=9> */
.L_x_182:
[----:B------:R-:W-:Y:S01]  /*5110*/  @!P1 IADD3 R6, P0, PT, R16, 0x580, RZ ;  /* 0x0000058010069810 */ /* 0x000fe20007f1e0ff */
[----:B------:R-:W-:Y:S01]  /*5120*/  VOTEU.ALL UP0, P1 ;  /* 0x0000000000ff7886 */ /* 0x000fe20000800000 */
[----:B------:R-:W-:Y:S01]  /*5130*/  UMOV UR6, 0x0 ;  /* 0x0000000000067882 */ /* 0x000fe20000000000 */
[----:B------:R-:W-:Y:S01]  /*5140*/  UMOV UR7, 0x10000000 ;  /* 0x1000000000077882 */ /* 0x000fe20000000000 */
[----:B------:R-:W-:Y:S01]  /*5150*/  @!P1 R2UR UR5, R6 ;  /* 0x00000000060592ca */ /* 0x000fe200000e0000 */
[----:B--2---:R-:W-:Y:S01]  /*5160*/  @!P1 IMAD.X R0, RZ, RZ, R17, P0 ;  /* 0x000000ffff009224 */ /* 0x004fe200000e0611 */
[----:B------:R-:W-:Y:S01]  /*5170*/  @!UP0 UIADD3 UR10, UPT, UPT, UR34, 0xc0, URZ ;  /* 0x000000c0220a8890 */ /* 0x000fe2000fffe0ff */
[----:B------:R-:W-:Y:S01]  /*5180*/  R2UR UR18, R160 ;  /* 0x00000000a01272ca */ /* 0x000fe200000e0000 */
[----:B------:R-:W-:Y:S01]  /*5190*/  @!UP0 UIADD3 UR8, UPT, UPT, UR21, 0x6200, URZ ;  /* 0x0000620015088890 */ /* 0x000fe2000fffe0ff */
[----:B------:R-:W-:Y:S01]  /*51a0*/  R2UR UR16, R161 ;  /* 0x00000000a11072ca */ /* 0x000fe200000e0000 */
[----:B------:R-:W-:Y:S01]  /*51b0*/  @!UP0 UIADD3 UR9, UPT, UPT, UR21, 0x68, URZ ;  /* 0x0000006815098890 */ /* 0x000fe2000fffe0ff */
[----:B------:R-:W-:Y:S01]  /*51c0*/  @!P1 R2UR UR4, R0 ;  /* 0x00000000000492ca */ /* 0x000fe200000e0000 */
[----:B------:R-:W-:Y:S01]  /*51d0*/  VOTEU.ALL UP0, P1 ;  /* 0x0000000000ff7886 */ /* 0x000fe20000800000 */
[----:B------:R-:W-:Y:S01]  /*51e0*/  UMOV UR11, UR35 ;  /* 0x00000023000b7c82 */ /* 0x000fe20008000000 */
[----:B------:R-:W-:Y:S01]  /*51f0*/  UMOV UR12, UR36 ;  /* 0x00000024000c7c82 */ /* 0x000fe20008000000 */
[C---:B------:R-:W-:Y:S01]  /*5200*/  ISETP.NE.AND P0, PT, R14.reuse, 0x2, PT ;  /* 0x000000020e00780c */ /* 0x040fe20003f05270 */
[----:B------:R-:W-:Y:S01]  /*5210*/  UPLOP3.LUT UP3, UPT, UPT, UPT, UPT, 0x80, 0x8 ;  /* 0x000000000008789c */ /* 0x000fe20003f6f070 */
[----:B------:R-:W-:Y:S01]  /*5220*/  IMAD.U32 R8, RZ, RZ, UR5 ;  /* 0x00000005ff087e24 */ /* 0x000fe2000f8e00ff */
[----:B------:R-:W-:Y:S01]  /*5230*/  LOP3.LUT R15, R15, 0x1, RZ, 0x3c, !PT ;  /* 0x000000010f0f7812 */ /* 0x000fe200078e3cff */
[----:B------:R-:W-:Y:S01]  /*5240*/  UMOV UR36, UR29 ;  /* 0x0000001d00247c82 */ /* 0x000fe20008000000 */
[----:B------:R-:W-:Y:S01]  /*5250*/  SEL R0, RZ, 0x1, P0 ;  /* 0x00000001ff007807 */ /* 0x000fe20000000000 */
[----:B------:R-:W-:Y:S01]  /*5260*/  UIADD3 UR20, UPT, UPT, UR13, UR18, URZ ;  /* 0x000000120d147290 */ /* 0x000fe2000fffe0ff */
[----:B------:R-:W-:Y:S01]  /*5270*/  SEL R14, R14, RZ, P0 ;  /* 0x000000ff0e0e7207 */ /* 0x000fe20000000000 */
[----:B------:R-:W-:Y:S01]  /*5280*/  UIADD3 UR16, UPT, UPT, UR14, UR16, URZ ;  /* 0x000000100e107290 */ /* 0x000fe2000fffe0ff */
[----:B------:R-:W-:Y:S01]  /*5290*/  IMAD.U32 R9, RZ, RZ, UR4 ;  /* 0x00000004ff097e24 */ /* 0x000fe2000f8e00ff */
[----:B------:R-:W-:Y:S02]  /*52a0*/  @!P1 R2UR UR4, R8 ;  /* 0x00000000080492ca */ /* 0x000fe400000e0000 */
[----:B------:R-:W-:Y:S02]  /*52b0*/  LOP3.LUT R13, R13, R0, RZ, 0x3c, !PT ;  /* 0x000000000d0d7212 */ /* 0x000fe400078e3cff */
[----:B------:R-:W-:Y:S11]  /*52c0*/  @!P1 R2UR UR5, R9 ;  /* 0x00000000090592ca */ /* 0x000ff600000e0000 */
[----:B------:R-:W-:Y:S02]  /*52d0*/  @!UPT UIADD3 URZ, UPT, UPT, URZ, URZ, URZ ;  /* 0x000000fffffff290 */ /* 0x000fe4000fffe0ff */
[----:B------:R2:W-:Y:S01]  /*52e0*/  @!UP0 UTMALDG.3D [UR8], [UR4], desc[UR6] ;  /* 0x00000608040085b4 */ /* 0x0005e20008011000 */
[----:B------:R2:W-:Y:S01]  /*52f0*/  @!P1 SYNCS.ARRIVE.TRANS64.RED.A0TR RZ, [UR21+0x68], R7 ;  /* 0x00006807ffff99a7 */ /* 0x0005e20008300415 */
[----:B------:R-:W-:Y:S01]  /*5300*/  SYNCS.ARRIVE.TRANS64.RED.A1T0 RZ, [UR37], RZ ;  /* 0x000000ffffff79a7 */ /* 0x000fe20008100425 */
[----:B------:R-:W-:Y:S05]  /*5310*/  BRA.U UP1, `(.L_x_95) ;  /* 0xfffffff101647547 */ /* 0x000fea000b83ffff */
[----:B------:R-:W-:-:S04]  /*5320*/  SHF.L.U32 R3, R15, 0x1f, RZ ;  /* 0x0000001f0f037819 */ /* 0x000fc800000006ff */
[----:B------:R-:W3:Y:S02]  /*5330*/  SYNCS.PHASECHK.TRANS64.TRYWAIT P0, [UR21+0x70], R3 ;  /* 0x00007003ff0075a7 */ /* 0x000ee40008001115 */
[----:B---3--:R-:W-:Y:S05]  /*5340*/  @!P0 BRA `(.L_x_96) ;  /* 0x0000007000c88947 */ /* 0x008fea0003800000 */
.L_x_184:
[----:B------:R-:W4:Y:S02]  /*5350*/  SYNCS.PHASECHK.TRANS64.TRYWAIT P0, [UR21+0x78], R3 ;  /* 0x00007803ff0075a7 */ /* 0x000f240008001115 */
[----:B----4-:R-:W-:Y:S05]  /*5360*/  @!P0 BRA `(.L_x_97) ;  /* 0x0000007000d88947 */ /* 0x010fea0003800000 */
.L_x_186:
[----:B------:R-:W4:Y:S02]  /*5370*/  SYNCS.PHASECHK.TRANS64.TRYWAIT P0, [UR21+0x80], R3 ;  /* 0x00008003ff0075a7 */ /* 0x000f240008001115 */
[----:B----4-:R-:W-:Y:S05]  /*5380*/  @!P0 BRA `(.L_x_98) ;  /* 0x0000007000e88947 */ /* 0x010fea0003800000 */
.L_x_188:
[----:B---3--:R-:W-:-:S07]  /*5390*/  MOV R0, UR21 ;  /* 0x0000001500007c02 */ /* 0x008fce0008000f00 */
.L_x_99:
[----:B---3--:R-:W-:-:S04]  /*53a0*/  SHF.L.U32 R3, R15, 0x1f, RZ ;  /* 0x0000001f0f037819 */ /* 0x008fc800000006ff */
[----:B------:R3:W4:Y:S03]  /*53b0*/  SYNCS.PHASECHK.TRANS64.TRYWAIT P0, [R0+URZ+0x88], R3 ;  /* 0x00008803000075a7 */ /* 0x00072600080011ff */
[----:B----4-:R-:W-:Y:S05]  /*53c0*/  @!P0 NANOSLEEP.SYNCS 0x989680 ;  /* 0x009896800000895d */ /* 0x010fea0003900000 */
[----:B------:R-:W4:Y:S02]  /*53d0*/  @!P0 SYNCS.PHASECHK.TRANS64 P0, [R0+URZ+0x88], R3 ;  /* 0x00008803000085a7 */ /* 0x000f2400080010ff */
[----:B-12-4-:R-:W-:Y:S05]  /*53e0*/  @P0 EXIT ;  /* 0x000000000000094d */ /* 0x016fea0003800000 */
[----:B------:R-:W-:Y:S05]  /*53f0*/  BRA `(.L_x_99) ;  /* 0xfffffffc00e87947 */ /* 0x000fea000383ffff */
.L_x_84:
[----:B------:R-:W-:-:S06]  /*5400*/  UISETP.GE.AND UP0, UPT, UR17, 0x4, UPT ;  /* 0x000000041100788c */ /* 0x000fcc000bf06270 */
[----:B------:R-:W-:-:S13]  /*5410*/  PLOP3.LUT P0, PT, PT, PT, UP0, 0x80, 0x8 ;  /* 0x000000000008781c */ /* 0x000fda0003f0f008 */
[----:B------:R-:W-:Y:S05]  /*5420*/  @!P0 EXIT ;  /* 0x000000000000894d */ /* 0x000fea0003800000 */
[----:B------:R-:W-:Y:S01]  /*5430*/  BAR.SYNC.DEFER_BLOCKING 0x6, 0xa0 ;  /* 0x0182800000007b1d */ /* 0x000fe20000010000 */
[C---:B------:R-:W-:Y:S01]  /*5440*/  IMAD.SHL.U32 R4, R172.reuse, 0x40, RZ ;  /* 0x00000040ac047824 */ /* 0x040fe200078e00ff */
[C---:B------:R-:W-:Y:S01]  /*5450*/  LOP3.LUT R176, R172.reuse, 0x60, RZ, 0xc0, !PT ;  /* 0x00000060acb07812 */ /* 0x040fe200078ec0ff */
[C---:B------:R-:W-:Y:S01]  /*5460*/  IMAD.SHL.U32 R137, R172.reuse, 0x8, RZ ;  /* 0x00000008ac897824 */ /* 0x040fe200078e00ff */
[C---:B------:R-:W-:Y:S01]  /*5470*/  LOP3.LUT R174, R172.reuse, 0x2, RZ, 0xc0, !PT ;  /* 0x00000002acae7812 */ /* 0x040fe200078ec0ff */
[----:B------:R-:W-:Y:S01]  /*5480*/  IMAD.U32 R69, R172, 0x10000, RZ ;  /* 0x00010000ac457824 */ /* 0x000fe200078e00ff */
[----:B------:R-:W-:Y:S02]  /*5490*/  UMOV UR44, 0x400 ;  /* 0x00000400002c7882 */ /* 0x000fe40000000000 */
[----:B------:R-:W1:Y:S01]  /*54a0*/  LDC.64 R156, c[0x0][0x8b0] ;  /* 0x00022c00ff9c7b82 */ /* 0x000e620000000a00 */
[----:B------:R-:W-:Y:S01]  /*54b0*/  ULEA UR44, UR45, UR44, 0x18 ;  /* 0x0000002c2d2c7291 */ /* 0x000fe2000f8ec0ff */
[----:B------:R-:W-:Y:S01]  /*54c0*/  LOP3.LUT R6, R4, 0x180, RZ, 0xc0, !PT ;  /* 0x0000018004067812 */ /* 0x000fe200078ec0ff */
[----:B------:R-:W-:Y:S01]  /*54d0*/  HFMA2 R164, -RZ, RZ, 0, 0 ;  /* 0x00000000ffa47431 */ /* 0x000fe200000001ff */
[----:B------:R-:W-:Y:S01]  /*54e0*/  LOP3.LUT R172, R172, 0x4, RZ, 0xc0, !PT ;  /* 0x00000004acac7812 */ /* 0x000fe200078ec0ff */
[----:B------:R-:W-:Y:S01]  /*54f0*/  UIADD3 UR4, UPT, UPT, UR44, 0x8200, URZ ;  /* 0x000082002c047890 */ /* 0x000fe2000fffe0ff */
[----:B------:R-:W-:Y:S01]  /*5500*/  LOP3.LUT R137, R6, 0x30, R137, 0xf8, !PT ;  /* 0x0000003006897812 */ /* 0x000fe200078ef889 */
[----:B------:R-:W-:Y:S01]  /*5510*/  UIADD3 UR5, UPT, UPT, UR44, 0x200, URZ ;  /* 0x000002002c057890 */ /* 0x000fe2000fffe0ff */
[----:B------:R-:W2:Y:S01]  /*5520*/  LDC.64 R138, c[0x0][0x8a8] ;  /* 0x00022a00ff8a7b82 */ /* 0x000ea20000000a00 */
[----:B------:R-:W-:Y:S01]  /*5530*/  LOP3.LUT R69, R69, 0x600000, RZ, 0xc0, !PT ;  /* 0x0060000045457812 */ /* 0x000fe200078ec0ff */
[----:B------:R-:W-:Y:S01]  /*5540*/  IMAD.MOV.U32 R68, RZ, RZ, RZ ;  /* 0x000000ffff447224 */ /* 0x000fe200078e00ff */
[----:B------:R-:W-:Y:S01]  /*5550*/  LOP3.LUT R137, R137, 0x1e40, R4, 0xf8, !PT ;  /* 0x00001e4089897812 */ /* 0x000fe200078ef804 */
[----:B------:R-:W-:Y:S01]  /*5560*/  IMAD.MOV.U32 R170, RZ, RZ, RZ ;  /* 0x000000ffffaa7224 */ /* 0x000fe200078e00ff */
[----:B------:R-:W-:Y:S01]  /*5570*/  CS2R R168, SRZ ;  /* 0x0000000000a87805 */ /* 0x000fe2000001ff00 */
[----:B------:R-:W-:Y:S01]  /*5580*/  IMAD.MOV.U32 R167, RZ, RZ, RZ ;  /* 0x000000ffffa77224 */ /* 0x000fe200078e00ff */
[----:B------:R-:W-:Y:S01]  /*5590*/  IADD3 R171, PT, PT, -R172, 0x2, RZ ;  /* 0x00000002acab7810 */ /* 0x000fe20007ffe1ff */
[----:B------:R-:W-:Y:S01]  /*55a0*/  VIADD R173, R137, UR44 ;  /* 0x0000002c89ad7c36 */ /* 0x000fe20008000000 */
[----:B------:R-:W3:Y:S01]  /*55b0*/  LDS R0, [UR44+0x130] ;  /* 0x0001302cff007984 */ /* 0x000ee20008000800 */
[----:B------:R-:W-:Y:S01]  /*55c0*/  IADD3 R166, PT, PT, -R174, RZ, RZ ;  /* 0x000000ffaea67210 */ /* 0x000fe20007ffe1ff */
[----:B------:R-:W-:Y:S01]  /*55d0*/  IMAD.U32 R177, RZ, RZ, UR5 ;  /* 0x00000005ffb17e24 */ /* 0x000fe2000f8e00ff */
[----:B------:R-:W-:Y:S01]  /*55e0*/  MOV R175, UR4 ;  /* 0x0000000400af7c02 */ /* 0x000fe20008000f00 */
[----:B------:R-:W-:Y:S01]  /*55f0*/  IMAD.MOV R165, RZ, RZ, -R172 ;  /* 0x000000ffffa57224 */ /* 0x000fe200078e0aac */
[----:B------:R-:W4:Y:S01]  /*5600*/  LDCU UR58, c[0x0][0x370] ;  /* 0x00006e00ff3a77ac */ /* 0x000f220008000800 */
[----:B------:R-:W-:Y:S01]  /*5610*/  VIADD R173, R173, 0x200 ;  /* 0x00000200adad7836 */ /* 0x000fe20000000000 */
[----:B------:R-:W1:Y:S01]  /*5620*/  LDCU.64 UR62, c[0x0][0x348] ;  /* 0x00006900ff3e77ac */ /* 0x000e620008000a00 */
[----:B------:R-:W1:Y:S01]  /*5630*/  LDCU UR43, c[0x0][0xb0c] ;  /* 0x00016180ff2b77ac */ /* 0x000e620008000800 */
[----:B------:R-:W1:Y:S01]  /*5640*/  LDCU UR39, c[0x0][0xb30] ;  /* 0x00016600ff2777ac */ /* 0x000e620008000800 */
[----:B------:R-:W1:Y:S01]  /*5650*/  LDCU.64 UR56, c[0x0][0x888] ;  /* 0x00011100ff3877ac */ /* 0x000e620008000a00 */
[----:B------:R-:W1:Y:S01]  /*5660*/  LDCU.64 UR40, c[0x0][0xb28] ;  /* 0x00016500ff2877ac */ /* 0x000e620008000a00 */
[----:B------:R-:W1:Y:S01]  /*5670*/  LDCU.64 UR60, c[0x0][0x890] ;  /* 0x00011200ff3c77ac */ /* 0x000e620008000a00 */
[----:B------:R-:W1:Y:S01]  /*5680*/  LDCU.128 UR52, c[0x0][0xb10] ;  /* 0x00016200ff3477ac */ /* 0x000e620008000c00 */
[----:B------:R-:W1:Y:S02]  /*5690*/  LDCU UR47, c[0x0][0x374] ;  /* 0x00006e80ff2f77ac */ /* 0x000e640008000800 */
[----:B-1234-:R-:W-:-:S07]  /*56a0*/  IADD3 R69, PT, PT, R0, R69, RZ ;  /* 0x0000004500457210 */ /* 0x01efce0007ffe0ff */
.L_x_144:
[C---:B------:R-:W-:Y:S02]  /*56b0*/  LEA R3, R164.reuse, UR44, 0x3 ;  /* 0x0000002ca4037c11 */ /* 0x040fe4000f8e18ff */
[----:B------:R-:W-:Y:S02]  /*56c0*/  SHF.L.U32 R0, R169, 0x1f, RZ ;  /* 0x0000001fa9007819 */ /* 0x000fe400000006ff */
[----:B------:R-:W-:Y:S02]  /*56d0*/  LEA R5, R164, UR44, 0x4 ;  /* 0x0000002ca4057c11 */ /* 0x000fe4000f8e20ff */
[----:B-1----:R-:W1:Y:S02]  /*56e0*/  SYNCS.PHASECHK.TRANS64.TRYWAIT P0, [R3+URZ+0xa0], R0 ;  /* 0x0000a000030075a7 */ /* 0x002e6400080011ff */
[----:B-1----:R-:W-:Y:S05]  /*56f0*/  @!P0 BRA `(.L_x_100) ;  /* 0x0000007000248947 */ /* 0x002fea0003800000 */
.L_x_189:
        /* <DEDUP_REMOVED lines=11> */
[----:B------:R-:W-:Y:S01]  /*57b0*/  PLOP3.LUT P0, PT, PT, PT, UP1, 0x80, 0x8 ;  /* 0x000000000008781c */ /* 0x000fe20003f0f018 */
[----:B------:R-:W-:Y:S11]  /*57c0*/  UP2UR UR46, UPR, URZ, 0x2 ;  /* 0x00000002ff2e7883 */ /* 0x000ff60008000000 */
[----:B------:R-:W-:Y:S01]  /*57d0*/  @!UPT UIADD3 URZ, UPT, UPT, URZ, URZ, URZ ;  /* 0x000000fffffff290 */ /* 0x000fe2000fffe0ff */
[----:B-1----:R-:W-:Y:S02]  /*57e0*/  @P0 SHF.R.U32.HI R0, RZ, 0x10, R5 ;  /* 0x00000010ff000819 */ /* 0x002fe40000011605 */
        /* <DEDUP_REMOVED lines=12> */
[----:B------:R-:W2:Y:S01]  /*58b0*/  LDCU UR12, c[0x0][0xb20] ;  /* 0x00016400ff0c77ac */ /* 0x000ea20008000800 */
[----:B------:R-:W-:Y:S02]  /*58c0*/  UIMAD.WIDE.U32 UR4, UR47, UR55, URZ ;  /* 0x000000372f0472a5 */ /* 0x000fe4000f8e00ff */
[----:B------:R-:W-:Y:S02]  /*58d0*/  UIMAD.WIDE.U32 UR6, UR58, UR52, URZ ;  /* 0x000000343a0672a5 */ /* 0x000fe4000f8e00ff */
[----:B------:R-:W-:Y:S02]  /*58e0*/  UISETP.NE.AND UP0, UPT, UR54, 0x1, UPT ;  /* 0x000000013600788c */ /* 0x000fe4000bf05270 */
[----:B------:R-:W-:Y:S02]  /*58f0*/  UIMAD.WIDE.U32 UR8, UR37, UR55, URZ ;  /* 0x00000037250872a5 */ /* 0x000fe4000f8e00ff */
[----:B------:R-:W-:Y:S02]  /*5900*/  UIMAD.WIDE.U32 UR10, UR38, UR52, URZ ;  /* 0x00000034260a72a5 */ /* 0x000fe4000f8e00ff */
[----:B------:R-:W-:Y:S02]  /*5910*/  UISETP.NE.AND UP1, UPT, UR43, 0x1, UPT ;  /* 0x000000012b00788c */ /* 0x000fe4000bf25270 */
[----:B------:R-:W-:Y:S01]  /*5920*/  UISETP.NE.AND UP2, UPT, UR42, 0x1, UPT ;  /* 0x000000012a00788c */ /* 0x000fe2000bf45270 */
[----:B------:R-:W-:Y:S02]  /*5930*/  UMOV UR4, UR5 ;  /* 0x0000000500047c82 */ /* 0x000fe40008000000 */
[----:B--2---:R-:W-:Y:S03]  /*5940*/  USHF.R.U32.HI UR5, URZ, UR12, UR4 ;  /* 0x0000000cff057299 */ /* 0x004fe60008011604 */
[----:B------:R-:W-:Y:S02]  /*5950*/  UMOV UR4, UR7 ;  /* 0x0000000700047c82 */ /* 0x000fe40008000000 */
[----:B------:R-:W-:Y:S02]  /*5960*/  USHF.R.U32.HI UR7, URZ, UR53, UR4 ;  /* 0x00000035ff077299 */ /* 0x000fe40008011604 */
[----:B------:R-:W-:Y:S02]  /*5970*/  USEL UR4, UR47, UR5, !UP0 ;  /* 0x000000052f047287 */ /* 0x000fe4000c000000 */
[----:B------:R-:W-:Y:S01]  /*5980*/  USEL UR7, UR58, UR7, !UP1 ;  /* 0x000000073a077287 */ /* 0x000fe2000c800000 */
[----:B------:R-:W-:Y:S01]  /*5990*/  UMOV UR5, UR9 ;  /* 0x0000000900057c82 */ /* 0x000fe20008000000 */
[----:B------:R-:W-:Y:S02]  /*59a0*/  UIMAD.WIDE.U32 UR8, UR4, UR40, URZ ;  /* 0x00000028040872a5 */ /* 0x000fe4000f8e00ff */
[----:B------:R-:W-:Y:S03]  /*59b0*/  USHF.R.U32.HI UR6, URZ, UR12, UR5 ;  /* 0x0000000cff067299 */ /* 0x000fe60008011605 */
[----:B------:R-:W-:Y:S01]  /*59c0*/  UMOV UR5, UR11 ;  /* 0x0000000b00057c82 */ /* 0x000fe20008000000 */
[----:B------:R-:W-:Y:S02]  /*59d0*/  UIMAD.WIDE.U32 UR10, UR7, UR40, URZ ;  /* 0x00000028070a72a5 */ /* 0x000fe4000f8e00ff */
[----:B------:R-:W-:Y:S02]  /*59e0*/  USHF.R.U32.HI UR12, URZ, UR53, UR5 ;  /* 0x00000035ff0c7299 */ /* 0x000fe40008011605 */
[----:B------:R-:W-:Y:S01]  /*59f0*/  USEL UR6, UR37, UR6, !UP0 ;  /* 0x0000000625067287 */ /* 0x000fe2000c000000 */
[----:B------:R-:W-:Y:S02]  /*5a00*/  UMOV UR5, UR9 ;  /* 0x0000000900057c82 */ /* 0x000fe40008000000 */
[----:B------:R-:W-:Y:S01]  /*5a10*/  UMOV UR10, UR11 ;  /* 0x0000000b000a7c82 */ /* 0x000fe20008000000 */
[----:B------:R-:W-:Y:S02]  /*5a20*/  @UP2 USHF.R.U32.HI UR4, URZ, UR41, UR5 ;  /* 0x00000029ff042299 */ /* 0x000fe40008011605 */
[----:B------:R-:W-:Y:S02]  /*5a30*/  @UP2 USHF.R.U32.HI UR7, URZ, UR41, UR10 ;  /* 0x00000029ff072299 */ /* 0x000fe4000801160a */
[----:B------:R-:W-:Y:S02]  /*5a40*/  UIMAD UR4, UR42, UR4, URZ ;  /* 0x000000042a0472a4 */ /* 0x000fe4000f8e02ff */
        /* <DEDUP_REMOVED lines=8> */
[----:B------:R-:W-:Y:S02]  /*5ad0*/  USEL UR11, UR6, UR4, !UP2 ;  /* 0x00000004060b7287 */ /* 0x000fe4000d000000 */
[----:B------:R-:W-:Y:S02]  /*5ae0*/  UIADD3 UR8, UPT, UPT, -UR5, URZ, URZ ;  /* 0x000000ff05087290 */ /* 0x000fe4000fffe1ff */
[----:B------:R-:W-:Y:S01]  /*5af0*/  UIADD3 UR10, UPT, UPT, -UR11, URZ, URZ ;  /* 0x000000ff0b0a7290 */ /* 0x000fe2000fffe1ff */
[----:B------:R-:W-:Y:S01]  /*5b00*/  @!UP0 UMOV UR4, UR9 ;  /* 0x0000000900048c82 */ /* 0x000fe20008000000 */
[----:B------:R-:W-:Y:S02]  /*5b10*/  UIADD3 UR9, UPT, UPT, -UR6, URZ, URZ ;  /* 0x000000ff06097290 */ /* 0x000fe4000fffe1ff */
[----:B------:R-:W-:Y:S02]  /*5b20*/  @!UP0 USHF.R.U32.HI UR4, URZ, UR41, UR4 ;  /* 0x00000029ff048299 */ /* 0x000fe40008011604 */
[----:B------:R-:W-:Y:S02]  /*5b30*/  UIMAD UR10, UR42, UR10, UR6 ;  /* 0x0000000a2a0a72a4 */ /* 0x000fe4000f8e0206 */
[----:B------:R-:W-:Y:S04]  /*5b40*/  @!UP0 USEL UR4, UR5, UR4, !UP2 ;  /* 0x0000000405048287 */ /* 0x000fe8000d000000 */
[----:B------:R-:W-:Y:S02]  /*5b50*/  @!UP0 UIMAD UR10, UR7, UR10, UR4 ;  /* 0x0000000a070a82a4 */ /* 0x000fe4000f8e0204 */
[----:B------:R-:W-:Y:S02]  /*5b60*/  @!UP0 UIADD3 UR11, UPT, UPT, UR11, -UR4, URZ ;  /* 0x800000040b0b8290 */ /* 0x000fe4000fffe0ff */
[----:B------:R-:W-:Y:S02]  /*5b70*/  UIMAD UR7, UR43, UR8, UR38 ;  /* 0x000000082b0772a4 */ /* 0x000fe4000f8e0226 */
[----:B------:R-:W-:Y:S02]  /*5b80*/  @!UP0 UIMAD UR6, UR11, UR42, UR5 ;  /* 0x0000002a0b0682a4 */ /* 0x000fe4000f8e0205 */
[----:B------:R-:W-:Y:S01]  /*5b90*/  UIMAD UR4, UR54, UR9, UR37 ;  /* 0x00000009360472a4 */ /* 0x000fe2000f8e0225 */
[----:B------:R-:W-:Y:S02]  /*5ba0*/  @!UP0 UMOV UR5, UR10 ;  /* 0x0000000a00058c82 */ /* 0x000fe40008000000 */
[----:B------:R-:W-:Y:S02]  /*5bb0*/  UIMAD UR38, UR5, UR43, UR7 ;  /* 0x0000002b052672a4 */ /* 0x000fe4000f8e0207 */
[----:B------:R-:W-:Y:S11]  /*5bc0*/  UIMAD UR37, UR6, UR54, UR4 ;  /* 0x00000036062572a4 */ /* 0x000ff6000f8e0204 */
[----:B------:R-:W-:Y:S01]  /*5bd0*/  @!UPT UIADD3 URZ, UPT, UPT, URZ, URZ, URZ ;  /* 0x000000fffffff290 */ /* 0x000fe2000fffe0ff */
.L_x_101:
[----:B------:R-:W-:Y:S01]  /*5be0*/  UISETP.NE.AND UP0, UPT, UR39, 0x1, UPT ;  /* 0x000000012700788c */ /* 0x000fe2000bf05270 */
[----:B------:R-:W-:Y:S01]  /*5bf0*/  R2UR UR11, R177 ;  /* 0x00000000b10b72ca */ /* 0x000fe200000e0000 */
[----:B------:R-:W-:Y:S01]  /*5c00*/  USHF.L.U32 UR50, UR16, 0x7, URZ ;  /* 0x0000000710327899 */ /* 0x000fe200080006ff */
[----:B------:R-:W-:Y:S01]  /*5c10*/  IADD3 R164, PT, PT, R164, 0x1, RZ ;  /* 0x00000001a4a47810 */ /* 0x000fe20007ffe0ff */
[----:B------:R-:W-:Y:S07]  /*5c20*/  USHF.L.U32 UR49, UR20, 0x8, URZ ;  /* 0x0000000814317899 */ /* 0x000fee00080006ff */
[----:B------:R-:W2:Y:S01]  /*5c30*/  @!UP0 LDCU.128 UR12, c[0x0][0xb10] ;  /* 0x00016200ff0c87ac */ /* 0x000ea20008000c00 */
[----:B------:R-:W3:Y:S01]  /*5c40*/  @!UP0 LDCU UR5, c[0x0][0xb0c] ;  /* 0x00016180ff0587ac */ /* 0x000ee20008000800 */
[----:B------:R-:W4:Y:S01]  /*5c50*/  @!UP0 LDCU UR10, c[0x0][0xb20] ;  /* 0x00016400ff0a87ac */ /* 0x000f220008000800 */
[----:B--2---:R-:W-:Y:S02]  /*5c60*/  UIMAD.WIDE.U32 UR8, UR38, UR12, URZ ;  /* 0x0000000c260872a5 */ /* 0x004fe4000f8e00ff */
[----:B------:R-:W-:Y:S02]  /*5c70*/  UIMAD.WIDE.U32 UR6, UR37, UR15, URZ ;  /* 0x0000000f250672a5 */ /* 0x000fe4000f8e00ff */
[----:B------:R-:W-:Y:S03]  /*5c80*/  @!UP0 UISETP.NE.AND UP1, UPT, UR14, 0x1, UPT ;  /* 0x000000010e00888c */ /* 0x000fe6000bf25270 */
[----:B------:R-:W-:Y:S01]  /*5c90*/  @!UP0 UMOV UR4, UR9 ;  /* 0x0000000900048c82 */ /* 0x000fe20008000000 */
[----:B---3--:R-:W-:Y:S02]  /*5ca0*/  @!UP0 UISETP.NE.AND UP2, UPT, UR5, 0x1, UPT ;  /* 0x000000010500888c */ /* 0x008fe4000bf45270 */
[----:B------:R-:W-:Y:S01]  /*5cb0*/  @!UP0 USHF.R.U32.HI UR4, URZ, UR13, UR4 ;  /* 0x0000000dff048299 */ /* 0x000fe20008011604 */
[----:B------:R-:W-:Y:S02]  /*5cc0*/  @!UP0 UMOV UR6, UR7 ;  /* 0x0000000700068c82 */ /* 0x000fe40008000000 */
[----:B----4-:R-:W-:Y:S02]  /*5cd0*/  @!UP0 USHF.R.U32.HI UR6, URZ, UR10, UR6 ;  /* 0x0000000aff068299 */ /* 0x010fe40008011606 */
[----:B------:R-:W-:Y:S02]  /*5ce0*/  @!UP0 USEL UR7, UR38, UR4, !UP2 ;  /* 0x0000000426078287 */ /* 0x000fe4000d000000 */
[----:B------:R-:W-:Y:S04]  /*5cf0*/  @!UP0 USEL UR6, UR37, UR6, !UP1 ;  /* 0x0000000625068287 */ /* 0x000fe8000c800000 */
[----:B------:R-:W-:Y:S02]  /*5d00*/  @!UP0 UIADD3 UR4, UPT, UPT, -UR7, UR6, URZ ;  /* 0x0000000607048290 */ /* 0x000fe4000fffe1ff */
[----:B------:R-:W-:Y:S02]  /*5d10*/  @!UP0 UIADD3 UR6, UPT, UPT, UR7, -UR6, URZ ;  /* 0x8000000607068290 */ /* 0x000fe4000fffe0ff */
[----:B------:R-:W-:Y:S02]  /*5d20*/  @!UP0 UIMAD UR38, UR4, UR5, UR38 ;  /* 0x00000005042682a4 */ /* 0x000fe4000f8e0226 */
[----:B------:R-:W-:Y:S02]  /*5d30*/  @!UP0 UIMAD UR37, UR6, UR14, UR37 ;  /* 0x0000000e062582a4 */ /* 0x000fe4000f8e0225 */
[----:B------:R-:W-:Y:S09]  /*5d40*/  ULOP3.LUT UP0, URZ, UR11, 0x1b0, URZ, 0xc0, !UPT ;  /* 0x000001b00bff7892 */ /* 0x000ff2000f80c0ff */
[----:B------:R-:W-:Y:S05]  /*5d50*/  BRA.U !UP0, `(.L_x_102) ;  /* 0x0000000108407547 */ /* 0x000fea000b800000 */
[----:B------:R-:W2:Y:S01]  /*5d60*/  LDCU.64 UR8, c[0x4][0x88] ;  /* 0x01001100ff0877ac */ /* 0x000ea20008000a00 */
[----:B------:R-:W-:Y:S01]  /*5d70*/  MOV R3, 0x0 ;  /* 0x0000000000037802 */ /* 0x000fe20000000f00 */
[----:B------:R-:W-:Y:S02]  /*5d80*/  HFMA2 R12, -RZ, RZ, 0, 5.9604644775390625e-08 ;  /* 0x00000001ff0c7431 */ /* 0x000fe400000001ff */
[----:B------:R-:W-:Y:S02]  /*5d90*/  IMAD.MOV.U32 R8, RZ, RZ, 0x70 ;  /* 0x00000070ff087424 */ /* 0x000fe400078e00ff */
[----:B------:R-:W-:Y:S01]  /*5da0*/  IMAD.MOV.U32 R13, RZ, RZ, RZ ;  /* 0x000000ffff0d7224 */ /* 0x000fe200078e00ff */
[----:B------:R-:W3:Y:S01]  /*5db0*/  LDCU.64 UR6, c[0x4][0x90] ;  /* 0x01001200ff0677ac */ /* 0x000ee20008000a00 */
[----:B------:R-:W4:Y:S01]  /*5dc0*/  LDC.64 R2, c[0x4][R3] ;  /* 0x0100000003027b82 */ /* 0x000f220000000a00 */
[----:B------:R-:W1:Y:S01]  /*5dd0*/  LDCU.64 UR4, c[0x4][0x8] ;  /* 0x01000100ff0477ac */ /* 0x000e620008000a00 */
[----:B--2---:R-:W-:Y:S01]  /*5de0*/  MOV R5, UR9 ;  /* 0x0000000900057c02 */ /* 0x004fe20008000f00 */
[----:B------:R-:W-:Y:S01]  /*5df0*/  IMAD.U32 R4, RZ, RZ, UR8 ;  /* 0x00000008ff047e24 */ /* 0x000fe2000f8e00ff */
[----:B---3--:R-:W-:Y:S01]  /*5e00*/  MOV R7, UR7 ;  /* 0x0000000700077c02 */ /* 0x008fe20008000f00 */
[----:B------:R-:W-:Y:S01]  /*5e10*/  IMAD.U32 R6, RZ, RZ, UR6 ;  /* 0x00000006ff067e24 */ /* 0x000fe2000f8e00ff */
[----:B-1----:R-:W-:Y:S01]  /*5e20*/  MOV R11, UR5 ;  /* 0x00000005000b7c02 */ /* 0x002fe20008000f00 */
[----:B------:R-:W-:Y:S02]  /*5e30*/  IMAD.U32 R10, RZ, RZ, UR4 ;  /* 0x00000004ff0a7e24 */ /* 0x000fe4000f8e00ff */
[----:B------:R-:W-:Y:S07]  /*5e40*/  LEPC R20, `(.L_x_102) ;  /* 0x000000001014794e */ /* 0x000fee0000000000 */
[----:B----45:R-:W-:Y:S05]  /*5e50*/  CALL.ABS.NOINC R2 ;  /* 0x0000000002007343 */ /* 0x030fea0003c00000 */
.L_x_102:
[----:B------:R-:W-:Y:S01]  /*5e60*/  LOP3.LUT P0, RZ, R175, 0x1b0, RZ, 0xc0, !PT ;  /* 0x000001b0afff7812 */ /* 0x000fe2000780c0ff */
[----:B------:R-:W-:Y:S11]  /*5e70*/  BSSY.RECONVERGENT B6, `(.L_x_103) ;  /* 0x0000013000067945 */ /* 0x000ff60003800200 */
[----:B------:R-:W-:Y:S01]  /*5e80*/  @!UPT UIADD3 URZ, UPT, UPT, URZ, URZ, URZ ;  /* 0x000000fffffff290 */ /* 0x000fe2000fffe0ff */
[----:B------:R-:W-:Y:S05]  /*5e90*/  @!P0 BRA `(.L_x_104) ;  /* 0x0000000000408947 */ /* 0x000fea0003800000 */
        /* <DEDUP_REMOVED lines=16> */
.L_x_104:
[----:B------:R-:W-:Y:S05]  /*5fa0*/  BSYNC.RECONVERGENT B6 ;  /* 0x0000000000067941 */ /* 0x000fea0003800200 */
.L_x_103:
[----:B------:R-:W-:Y:S01]  /*5fb0*/  R2UR UR4, R162 ;  /* 0x00000000a20472ca */ /* 0x000fe200000e0000 */
[----:B------:R-:W-:Y:S01]  /*5fc0*/  UISETP.NE.U32.AND UP0, UPT, UR60, URZ, UPT ;  /* 0x000000ff3c00728c */ /* 0x000fe2000bf05070 */
[----:B------:R-:W-:Y:S02]  /*5fd0*/  ISETP.NE.U32.AND P4, PT, R156, RZ, PT ;  /* 0x000000ff9c00720c */ /* 0x000fe40003f85070 */
[----:B------:R-:W-:Y:S01]  /*5fe0*/  ISETP.NE.U32.AND P2, PT, RZ, UR56, PT ;  /* 0x00000038ff007c0c */ /* 0x000fe2000bf45070 */
[----:B------:R-:W-:Y:S01]  /*5ff0*/  UISETP.NE.AND.EX UP1, UPT, UR61, URZ, UPT, UP0 ;  /* 0x000000ff3d00728c */ /* 0x000fe2000bf25300 */
[----:B------:R-:W-:Y:S01]  /*6000*/  ISETP.NE.AND.EX P4, PT, R157, RZ, PT, P4 ;  /* 0x000000ff9d00720c */ /* 0x000fe20003f85340 */
[----:B------:R-:W-:Y:S01]  /*6010*/  UPLOP3.LUT UP0, UPT, UPT, UPT, UPT, 0x40, 0x4 ;  /* 0x000000000004789c */ /* 0x000fe20003f0e870 */
[----:B------:R-:W-:Y:S05]  /*6020*/  ISETP.NE.AND.EX P2, PT, RZ, UR57, PT, P2 ;  /* 0x00000039ff007c0c */ /* 0x000fea000bf45320 */
[----:B------:R-:W-:Y:S06]  /*6030*/  UISETP.NE.AND UP2, UPT, UR4, URZ, UPT ;  /* 0x000000ff0400728c */ /* 0x000fec000bf45270 */
[----:B------:R-:W-:Y:S05]  /*6040*/  PLOP3.LUT P1, PT, PT, PT, UP2, 0x80, 0x8 ;  /* 0x000000000008781c */ /* 0x000fea0003f2f028 */
[----:B------:R-:W-:Y:S06]  /*6050*/  @UP2 UPLOP3.LUT UP0, UPT, UPT, UPT, UP1, 0x80, 0x8 ;  /* 0x000000000008289c */ /* 0x000fec0003f0f010 */
[----:B------:R-:W-:Y:S01]  /*6060*/  PLOP3.LUT P0, PT, PT, PT, UP0, 0x80, 0x8 ;  /* 0x000000000008781c */ /* 0x000fe20003f0f008 */
[----:B------:R-:W-:Y:S01]  /*6070*/  @!UPT UIADD3 URZ, UPT, UPT, URZ, URZ, URZ ;  /* 0x000000fffffff290 */ /* 0x000fe2000fffe0ff */
[----:B------:R-:W-:Y:S11]  /*6080*/  BRA.U !UP1, `(.L_x_105) ;  /* 0x00000001093c7547 */ /* 0x000ff6000b800000 */
[----:B------:R-:W-:Y:S01]  /*6090*/  UISETP.NE.U32.AND UP0, UPT, UR56, URZ, UPT ;  /* 0x000000ff3800728c */ /* 0x000fe2000bf05070 */
[----:B-1----:R-:W-:Y:S01]  /*60a0*/  HFMA2 R0, -RZ, RZ, 0, 5.9604644775390625e-08 ;  /* 0x00000001ff007431 */ /* 0x002fe200000001ff */
[----:B------:R-:W1:Y:S01]  /*60b0*/  LDCU.64 UR8, c[0x0][0x358] ;  /* 0x00006b00ff0877ac */ /* 0x000e620008000a00 */
[----:B------:R-:W-:Y:S01]  /*60c0*/  IMAD.MOV.U32 R158, RZ, RZ, 0x1 ;  /* 0x00000001ff9e7424 */ /* 0x000fe200078e00ff */
[----:B------:R-:W-:Y:S06]  /*60d0*/  UISETP.NE.AND.EX UP0, UPT, UR57, URZ, UPT, UP0 ;  /* 0x000000ff3900728c */ /* 0x000fec000bf05300 */
[----:B------:R-:W-:Y:S05]  /*60e0*/  PLOP3.LUT P3, PT, PT, PT, UP0, 0x80, 0x8 ;  /* 0x000000000008781c */ /* 0x000fea0003f6f008 */
[----:B------:R-:W2:Y:S01]  /*60f0*/  @UP0 LDCU.64 UR4, c[0x0][0x888] ;  /* 0x00011100ff0407ac */ /* 0x000ea20008000a00 */
[----:B------:R-:W-:Y:S07]  /*6100*/  @UP0 UIMAD UR6, UR36, UR60, URZ ;  /* 0x0000003c240602a4 */ /* 0x000fee000f8e02ff */
[----:B------:R-:W-:Y:S01]  /*6110*/  @!P3 PRMT R158, R0, 0x7610, R158 ;  /* 0x00007610009eb816 */ /* 0x000fe2000000009e */
[----:B--2---:R-:W-:Y:S06]  /*6120*/  @UP0 UIMAD.WIDE UR4, UR6, 0x4, UR4 ;  /* 0x00000004060408a5 */ /* 0x004fec000f8e0204 */
[----:B------:R-:W-:Y:S01]  /*6130*/  IMAD.U32 R2, RZ, RZ, UR4 ;  /* 0x00000004ff027e24 */ /* 0x000fe2000f8e00ff */
[----:B------:R-:W-:Y:S04]  /*6140*/  MOV R3, UR5 ;  /* 0x0000000500037c02 */ /* 0x000fe80008000f00 */
[----:B------:R-:W2:Y:S01]  /*6150*/  @!UP0 LDCU UR4, c[0x0][0x880] ;  /* 0x00011000ff0487ac */ /* 0x000ea20008000800 */
[----:B-1---5:R3:W5:Y:S02]  /*6160*/  @P3 LDG.E R73, desc[UR8][R2.64] ;  /* 0x0000000802493981 */ /* 0x022764000c1e1900 */
[----:B--23--:R-:W-:Y:S02]  /*6170*/  @!P3 IMAD.U32 R73, RZ, RZ, UR4 ;  /* 0x00000004ff49be24 */ /* 0x00cfe4000f8e00ff */
.L_x_105:
[----:B------:R-:W-:Y:S05]  /*6180*/  @!P4 BRA `(.L_x_106) ;  /* 0x000000000024c947 */ /* 0x000fea0003800000 */
[----:B------:R-:W-:Y:S01]  /*6190*/  ISETP.NE.U32.AND P3, PT, R138, RZ, PT ;  /* 0x000000ff8a00720c */ /* 0x000fe20003f65070 */
[----:B------:R-:W2:Y:S03]  /*61a0*/  LDCU.64 UR4, c[0x0][0x358] ;  /* 0x00006b00ff0477ac */ /* 0x000ea60008000a00 */
[----:B------:R-:W-:Y:S11]  /*61b0*/  ISETP.NE.AND.EX P3, PT, R139, RZ, PT, P3 ;  /* 0x000000ff8b00720c */ /* 0x000ff60003f65330 */
[----:B------:R-:W-:Y:S02]  /*61c0*/  @!UPT UIADD3 URZ, UPT, UPT, URZ, URZ, URZ ;  /* 0x000000fffffff290 */ /* 0x000fe4000fffe0ff */
[----:B------:R-:W3:Y:S01]  /*61d0*/  @P3 LDC.64 R2, c[0x0][0x8a8] ;  /* 0x00022a00ff023b82 */ /* 0x000ee20000000a00 */
[----:B-1----:R-:W-:Y:S04]  /*61e0*/  @P3 IMAD R0, R156, UR36, RZ ;  /* 0x000000249c003c24 */ /* 0x002fe8000f8e02ff */
[----:B---3--:R-:W-:Y:S05]  /*61f0*/  @P3 IMAD.WIDE R2, R0, 0x4, R2 ;  /* 0x0000000400023825 */ /* 0x008fea00078e0202 */
[----:B--2--5:R2:W5:Y:S02]  /*6200*/  @P3 LDG.E R70, desc[UR4][R2.64] ;  /* 0x0000000402463981 */ /* 0x024564000c1e1900 */
[----:B--2---:R-:W3:Y:S02]  /*6210*/  @!P3 LDC R70, c[0x0][0x8a0] ;  /* 0x00022800ff46bb82 */ /* 0x004ee40000000800 */
.L_x_106:
[----:B-----5:R-:W-:Y:S01]  /*6220*/  FSETP.NEU.AND P4, PT, R73, RZ, PT ;  /* 0x000000ff4900720b */ /* 0x020fe20003f8d000 */
[----:B------:R-:W-:Y:S01]  /*6230*/  BSSY B1, `(.L_x_107) ;  /* 0x0000047000017945 */ /* 0x000fe20003800000 */
[----:B------:R-:W-:Y:S01]  /*6240*/  SEL R5, RZ, 0xffffffff, P2 ;  /* 0xffffffffff057807 */ /* 0x000fe20001000000 */
[----:B------:R-:W-:Y:S01]  /*6250*/  IMAD.MOV.U32 R181, RZ, RZ, 0x1 ;  /* 0x00000001ffb57424 */ /* 0x000fe200078e00ff */
[----:B------:R-:W-:Y:S01]  /*6260*/  LOP3.LUT P3, RZ, R158, 0xff, RZ, 0xc0, !PT ;  /* 0x000000ff9eff7812 */ /* 0x000fe2000786c0ff */
[----:B------:R-:W-:Y:S01]  /*6270*/  IMAD R71, R68, 0x100, R69 ;  /* 0x0000010044477824 */ /* 0x000fe200078e0245 */
[----:B-1----:R-:W-:Y:S02]  /*6280*/  @P1 SEL R0, RZ, 0xffffffff, P4 ;  /* 0xffffffffff001807 */ /* 0x002fe40002000000 */
[----:B------:R-:W-:Y:S02]  /*6290*/  CS2R R154, SRZ ;  /* 0x00000000009a7805 */ /* 0x000fe4000001ff00 */
[----:B------:R-:W-:Y:S02]  /*62a0*/  LEA R3, R168, UR44, 0x3 ;  /* 0x0000002ca8037c11 */ /* 0x000fe4000f8e18ff */
[----:B------:R-:W-:Y:S02]  /*62b0*/  CS2R R152, SRZ ;  /* 0x0000000000987805 */ /* 0x000fe4000001ff00 */
[----:B------:R-:W-:Y:S02]  /*62c0*/  @P0 SEL R0, R5, R0, !P3 ;  /* 0x0000000005000207 */ /* 0x000fe40005800000 */
[----:B------:R-:W-:Y:S02]  /*62d0*/  CS2R R150, SRZ ;  /* 0x0000000000967805 */ /* 0x000fe4000001ff00 */
[----:B------:R-:W-:Y:S02]  /*62e0*/  LEA R163, R68, UR44, 0x3 ;  /* 0x0000002c44a37c11 */ /* 0x000fe4000f8e18ff */
[----:B------:R-:W-:Y:S02]  /*62f0*/  CS2R R148, SRZ ;  /* 0x0000000000947805 */ /* 0x000fe4000001ff00 */
[----:B------:R-:W-:Y:S02]  /*6300*/  @P1 LOP3.LUT R0, R0, 0x1, RZ, 0xc0, !PT ;  /* 0x0000000100001812 */ /* 0x000fe400078ec0ff */
[----:B------:R-:W-:Y:S02]  /*6310*/  CS2R R146, SRZ ;  /* 0x0000000000927805 */ /* 0x000fe4000001ff00 */
[----:B------:R-:W-:Y:S02]  /*6320*/  SHF.L.U32 R2, R170, 0x1f, RZ ;  /* 0x0000001faa027819 */ /* 0x000fe400000006ff */
[----:B------:R-:W-:Y:S02]  /*6330*/  CS2R R144, SRZ ;  /* 0x0000000000907805 */ /* 0x000fe4000001ff00 */
[----:B------:R-:W-:Y:S02]  /*6340*/  ISETP.NE.U32.OR P6, PT, R0, 0x1, !P1 ;  /* 0x000000010000780c */ /* 0x000fe40004fc5470 */
[----:B------:R-:W-:Y:S02]  /*6350*/  CS2R R142, SRZ ;  /* 0x00000000008e7805 */ /* 0x000fe4000001ff00 */
[----:B------:R-:W-:Y:S02]  /*6360*/  PLOP3.LUT P2, PT, PT, PT, UP1, 0x80, 0x8 ;  /* 0x000000000008781c */ /* 0x000fe40003f4f018 */
[----:B------:R-:W-:Y:S02]  /*6370*/  CS2R R140, SRZ ;  /* 0x00000000008c7805 */ /* 0x000fe4000001ff00 */
[----:B------:R-:W-:Y:S02]  /*6380*/  SEL R0, RZ, 0xffffffff, P4 ;  /* 0xffffffffff007807 */ /* 0x000fe40002000000 */
[----:B------:R-:W-:Y:S03]  /*6390*/  P2R R189, PR, RZ, 0x40 ;  /* 0x00000040ffbd7803 */ /* 0x000fe60000000000 */
[----:B------:R-:W-:Y:S04]  /*63a0*/  @P6 SHF.L.U32 R4, R167, 0x1f, RZ ;  /* 0x0000001fa7046819 */ /* 0x000fe800000006ff */
[----:B------:R-:W-:Y:S01]  /*63b0*/  @P2 SEL R0, R5, R0, !P3 ;  /* 0x0000000005002207 */ /* 0x000fe20005800000 */
[----:B------:R-:W1:Y:S03]  /*63c0*/  @P6 SYNCS.PHASECHK.TRANS64.TRYWAIT P1, [R3+URZ+0x50], R4 ;  /* 0x00005004030065a7 */ /* 0x000e6600080211ff */
[----:B------:R-:W-:Y:S04]  /*63d0*/  LOP3.LUT R0, R0, 0x1, RZ, 0xc0, !PT ;  /* 0x0000000100007812 */ /* 0x000fe800078ec0ff */
[----:B------:R-:W-:Y:S04]  /*63e0*/  ISETP.NE.U32.AND P5, PT, R0, 0x1, PT ;  /* 0x000000010000780c */ /* 0x000fe80003fa5070 */
[----:B------:R-:W-:Y:S01]  /*63f0*/  P2R R182, PR, RZ, 0x20 ;  /* 0x00000020ffb67803 */ /* 0x000fe20000000000 */
[----:B------:R2:W4:Y:S01]  /*6400*/  SYNCS.PHASECHK.TRANS64.TRYWAIT P0, [R163+URZ+0xc0], R2 ;  /* 0x0000c002a30075a7 */ /* 0x00052200080011ff */
[----:B-1----:R-:W-:Y:S01]  /*6410*/  @P6 SEL R181, RZ, 0x1, !P1 ;  /* 0x00000001ffb56807 */ /* 0x002fe20004800000 */
[----:B--2---:R-:W-:Y:S06]  /*6420*/  @!P6 BRA `(.L_x_108) ;  /* 0x00000000009ce947 */ /* 0x004fec0003800000 */
[----:B------:R-:W-:Y:S01]  /*6430*/  @P5 IMAD R7, R168, 0x2000, R173 ;  /* 0x00002000a8075824 */ /* 0x000fe200078e02ad */
[----:B------:R-:W-:Y:S01]  /*6440*/  ISETP.NE.AND P1, PT, R181, RZ, PT ;  /* 0x000000ffb500720c */ /* 0x000fe20003f25270 */
[----:B------:R-:W-:Y:S01]  /*6450*/  BSSY B0, `(.L_x_109) ;  /* 0x0000010000007945 */ /* 0x000fe20003800000 */
[----:B------:R-:W-:Y:S01]  /*6460*/  CS2R R142, SRZ ;  /* 0x00000000008e7805 */ /* 0x000fe2000001ff00 */
[--C-:B------:R-:W-:Y:S01]  /*6470*/  @P5 IMAD R6, R174, -0x10, R7.reuse ;  /* 0xfffffff0ae065824 */ /* 0x100fe200078e0207 */
[----:B------:R-:W-:Y:S01]  /*6480*/  CS2R R140, SRZ ;  /* 0x00000000008c7805 */ /* 0x000fe2000001ff00 */
[----:B------:R-:W-:Y:S01]  /*6490*/  @P5 IMAD R5, R172, -0x10, R7 ;  /* 0xfffffff0ac055824 */ /* 0x000fe200078e0207 */
[----:B------:R-:W-:Y:S01]  /*64a0*/  CS2R R150, SRZ ;  /* 0x0000000000967805 */ /* 0x000fe2000001ff00 */
[----:B------:R-:W-:Y:S01]  /*64b0*/  @P5 IMAD R4, R171, 0x10, R6 ;  /* 0x00000010ab045824 */ /* 0x000fe200078e0206 */
[----:B------:R-:W-:Y:S02]  /*64c0*/  CS2R R148, SRZ ;  /* 0x0000000000947805 */ /* 0x000fe4000001ff00 */
[----:B------:R-:W-:Y:S02]  /*64d0*/  CS2R R146, SRZ ;  /* 0x0000000000927805 */ /* 0x000fe4000001ff00 */
[----:B------:R-:W-:Y:S02]  /*64e0*/  CS2R R144, SRZ ;  /* 0x0000000000907805 */ /* 0x000fe4000001ff00 */
[----:B------:R-:W-:Y:S02]  /*64f0*/  CS2R R154, SRZ ;  /* 0x00000000009a7805 */ /* 0x000fe4000001ff00 */
[----:B------:R-:W-:Y:S01]  /*6500*/  CS2R R152, SRZ ;  /* 0x0000000000987805 */ /* 0x000fe2000001ff00 */
[----:B------:R-:W-:Y:S06]  /*6510*/  @P1 BRA `(.L_x_110) ;  /* 0x00000000000c1947 */ /* 0x000fec0003800000 */
[----:B------:R-:W-:Y:S04]  /*6520*/  SHF.L.U32 R0, R167, 0x1f, RZ ;  /* 0x0000001fa7007819 */ /* 0x000fe800000006ff */
[----:B------:R-:W1:Y:S02]  /*6530*/  SYNCS.PHASECHK.TRANS64.TRYWAIT P1, [R3+URZ+0x50], R0 ;  /* 0x00005000030075a7 */ /* 0x000e6400080211ff */
[----:B-1----:R-:W-:Y:S05]  /*6540*/  @!P1 BRA `(.L_x_111) ;  /* 0x0000006000a49947 */ /* 0x002fea0003800000 */
.L_x_110:
[----:B------:R-:W-:Y:S05]  /*6550*/  BSYNC B0 ;  /* 0x0000000000007941 */ /* 0x000fea0003800000 */
.L_x_109:
[----:B------:R-:W-:Y:S01]  /*6560*/  ISETP.NE.AND P1, PT, R182, RZ, PT ;  /* 0x000000ffb600720c */ /* 0x000fe20003f25270 */
[----:B-1----:R-:W-:Y:S02]  /*6570*/  VIADD R3, R3, 0x70 ;  /* 0x0000007003037836 */ /* 0x002fe40000000000 */
[----:B------:R-:W-:Y:S02]  /*6580*/  IMAD.U32 R0, RZ, RZ, UR45 ;  /* 0x0000002dff007e24 */ /* 0x000fe4000f8e00ff */
[----:B------:R-:W-:Y:S03]  /*6590*/  VIADD R168, R168, 0x1 ;  /* 0x00000001a8a87836 */ /* 0x000fe60000000000 */
[----:B------:R-:W-:Y:S05]  /*65a0*/  PRMT R0, R0, 0x654, R3 ;  /* 0x0000065400007816 */ /* 0x000fea0000000003 */
[----:B------:R1:W2:Y:S04]  /*65b0*/  @P1 LDS.128 R140, [R7] ;  /* 0x00000000078c1984 */ /* 0x0002a80000000c00 */
[----:B------:R1:W1:Y:S04]  /*65c0*/  @P1 LDS.128 R148, [R5+0x20] ;  /* 0x0000200005941984 */ /* 0x0002680000000c00 */
[----:B------:R1:W1:Y:S04]  /*65d0*/  @P1 LDS.128 R144, [R6+0x10] ;  /* 0x0000100006901984 */ /* 0x0002680000000c00 */
[----:B------:R1:W1:Y:S01]  /*65e0*/  @P1 LDS.128 R152, [R4+0x10] ;  /* 0x0000100004981984 */ /* 0x0002620000000c00 */
[C---:B------:R-:W-:Y:S01]  /*65f0*/  ISETP.NE.AND P1, PT, R168.reuse, 0x4, PT ;  /* 0x00000004a800780c */ /* 0x040fe20003f25270 */
[----:B------:R-:W-:Y:S01]  /*6600*/  @!PT LDS RZ, [RZ] ;  /* 0x00000000fffff984 */ /* 0x000fe20000000800 */
[----:B------:R-:W-:Y:S01]  /*6610*/  @!PT LDS RZ, [RZ] ;  /* 0x00000000fffff984 */ /* 0x000fe20000000800 */
[----:B------:R-:W-:Y:S01]  /*6620*/  @!PT LDS RZ, [RZ] ;  /* 0x00000000fffff984 */ /* 0x000fe20000000800 */
[----:B------:R-:W-:Y:S01]  /*6630*/  @!PT LDS RZ, [RZ] ;  /* 0x00000000fffff984 */ /* 0x000fe20000000800 */
[----:B------:R5:W-:Y:S06]  /*6640*/  MEMBAR.ALL.CTA ;  /* 0x0000000000007992 */ /* 0x000bec0000008000 */
[----:B-----5:R-:W5:Y:S01]  /*6650*/  FENCE.VIEW.ASYNC.S ;  /* 0x00000000000073c6 */ /* 0x020f620000000000 */
[----:B------:R-:W-:Y:S01]  /*6660*/  SEL R168, R168, RZ, P1 ;  /* 0x000000ffa8a87207 */ /* 0x000fe20000800000 */
[----:B-----5:R5:W-:Y:S02]  /*6670*/  SYNCS.ARRIVE.TRANS64.RED.A1T0 RZ, [R0+URZ], RZ ;  /* 0x000000ff00ff79a7 */ /* 0x020be400081004ff */
[----:B-----5:R-:W-:Y:S04]  /*6680*/  SEL R0, RZ, 0x1, P1 ;  /* 0x00000001ff007807 */ /* 0x020fe80000800000 */
[----:B--2---:R-:W-:Y:S02]  /*6690*/  LOP3.LUT R167, R167, R0, RZ, 0x3c, !PT ;  /* 0x00000000a7a77212 */ /* 0x004fe400078e3cff */
.L_x_108:
[----:B------:R-:W-:Y:S05]  /*66a0*/  BSYNC B1 ;  /* 0x0000000000017941 */ /* 0x000fea0003800000 */
.L_x_107:
[----:B------:R-:W-:Y:S04]  /*66b0*/  SHF.R.U32.HI R0, RZ, 0x15, R71 ;  /* 0x00000015ff007819 */ /* 0x000fe80000011647 */
[----:B------:R-:W-:Y:S01]  /*66c0*/  LOP3.LUT P1, RZ, R0, 0x3, R159, 0x48, !PT ;  /* 0x0000000300ff7812 */ /* 0x000fe2000782489f */
[----:B------:R-:W-:Y:S01]  /*66d0*/  @!UPT UIADD3 URZ, UPT, UPT, URZ, URZ, URZ ;  /* 0x000000fffffff290 */ /* 0x000fe2000fffe0ff */
[----:B----4-:R-:W-:Y:S11]  /*66e0*/  @P0 BRA `(.L_x_112) ;  /* 0x0000000000080947 */ /* 0x010ff60003800000 */
[----:B------:R-:W2:Y:S02]  /*66f0*/  SYNCS.PHASECHK.TRANS64.TRYWAIT P0, [R163+URZ+0xc0], R2 ;  /* 0x0000c002a30075a7 */ /* 0x000ea400080011ff */
[----:B--2---:R-:W-:Y:S05]  /*6700*/  @!P0 BRA `(.L_x_113) ;  /* 0x0000006000488947 */ /* 0x004fea0003800000 */
.L_x_112:
[----:B------:R-:W-:Y:S04]  /*6710*/  BSSY.RECONVERGENT B6, `(.L_x_114) ;  /* 0x0000012000067945 */ /* 0x000fe80003800200 */
[----:B------:R-:W-:Y:S05]  /*6720*/  @!P1 BRA `(.L_x_115) ;  /* 0x0000000000409947 */ /* 0x000fea0003800000 */
[----:B------:R-:W1:Y:S01]  /*6730*/  LDCU.64 UR8, c[0x4][0x78] ;  /* 0x01000f00ff0877ac */ /* 0x000e620008000a00 */
[----:B------:R-:W-:Y:S01]  /*6740*/  MOV R3, 0x0 ;  /* 0x0000000000037802 */ /* 0x000fe20000000f00 */
[----:B------:R-:W-:Y:S02]  /*6750*/  HFMA2 R12, -RZ, RZ, 0, 5.9604644775390625e-08 ;  /* 0x00000001ff0c7431 */ /* 0x000fe400000001ff */
[----:B------:R-:W-:Y:S02]  /*6760*/  IMAD.MOV.U32 R8, RZ, RZ, 0x192 ;  /* 0x00000192ff087424 */ /* 0x000fe400078e00ff */
[----:B------:R-:W-:Y:S01]  /*6770*/  IMAD.MOV.U32 R13, RZ, RZ, RZ ;  /* 0x000000ffff0d7224 */ /* 0x000fe200078e00ff */
[----:B------:R-:W4:Y:S01]  /*6780*/  LDCU.64 UR6, c[0x4][0x80] ;  /* 0x01001000ff0677ac */ /* 0x000f220008000a00 */
[----:B--2---:R-:W2:Y:S01]  /*6790*/  LDC.64 R2, c[0x4][R3] ;  /* 0x0100000003027b82 */ /* 0x004ea20000000a00 */
[----:B------:R-:W5:Y:S01]  /*67a0*/  LDCU.64 UR4, c[0x4][0x18] ;  /* 0x01000300ff0477ac */ /* 0x000f620008000a00 */
[----:B-1----:R-:W-:Y:S01]  /*67b0*/  MOV R5, UR9 ;  /* 0x0000000900057c02 */ /* 0x002fe20008000f00 */
[----:B------:R-:W-:Y:S01]  /*67c0*/  IMAD.U32 R4, RZ, RZ, UR8 ;  /* 0x00000008ff047e24 */ /* 0x000fe2000f8e00ff */
[----:B----4-:R-:W-:Y:S01]  /*67d0*/  MOV R7, UR7 ;  /* 0x0000000700077c02 */ /* 0x010fe20008000f00 */
[----:B------:R-:W-:Y:S01]  /*67e0*/  IMAD.U32 R6, RZ, RZ, UR6 ;  /* 0x00000006ff067e24 */ /* 0x000fe2000f8e00ff */
[----:B-----5:R-:W-:Y:S01]  /*67f0*/  MOV R11, UR5 ;  /* 0x00000005000b7c02 */ /* 0x020fe20008000f00 */
[----:B------:R-:W-:Y:S02]  /*6800*/  IMAD.U32 R10, RZ, RZ, UR4 ;  /* 0x00000004ff0a7e24 */ /* 0x000fe4000f8e00ff */
[----:B------:R-:W-:Y:S07]  /*6810*/  LEPC R20, `(.L_x_115) ;  /* 0x000000001014794e */ /* 0x000fee0000000000 */
[----:B--23--:R-:W-:Y:S05]  /*6820*/  CALL.ABS.NOINC R2 ;  /* 0x0000000002007343 */ /* 0x00cfea0003c00000 */
.L_x_115:
[----:B------:R-:W-:Y:S05]  /*6830*/  BSYNC.RECONVERGENT B6 ;  /* 0x0000000000067941 */ /* 0x000fea0003800200 */
.L_x_114:
[-C--:B------:R-:W-:Y:S01]  /*6840*/  F2FP.F16.E4M3.UNPACK_B R74, R140.reuse ;  /* 0x0000008cff4a723e */ /* 0x080fe200020006ff */
[----:B------:R-:W-:Y:S05]  /*6850*/  WARPSYNC.ALL ;  /* 0x0000000000007948 */ /* 0x000fea0003800000 */
[----:B------:R-:W-:Y:S01]  /*6860*/  R2UR UR4, R71 ;  /* 0x00000000470472ca */ /* 0x000fe200000e0000 */
[--C-:B------:R-:W-:Y:S01]  /*6870*/  HADD2.F32 R72, -RZ, R74.reuse.H0_H0 ;  /* 0x2000004aff487230 */ /* 0x100fe20000004100 */
[----:B------:R-:W-:Y:S01]  /*6880*/  F2FP.F16.E4M3.UNPACK_B R76, R140.H1 ;  /* 0x0000008cff4c723e */ /* 0x000fe200030006ff */
[----:B------:R-:W-:Y:S01]  /*6890*/  HADD2.F32 R75, -RZ, R74.H1_H1 ;  /* 0x3000004aff4b7230 */ /* 0x000fe20000004100 */
[-C--:B------:R-:W-:Y:S01]  /*68a0*/  F2FP.F16.E4M3.UNPACK_B R78, R141.reuse ;  /* 0x0000008dff4e723e */ /* 0x080fe200020006ff */
[----:B------:R-:W-:Y:S01]  /*68b0*/  BSSY.RECONVERGENT B0, `(.L_x_116) ;  /* 0x000011d000007945 */ /* 0x000fe20003800200 */
[----:B------:R-:W-:Y:S01]  /*68c0*/  F2FP.F16.E4M3.UNPACK_B R80, R141.H1 ;  /* 0x0000008dff50723e */ /* 0x000fe200030006ff */
[----:B------:R-:W-:Y:S01]  /*68d0*/  HADD2.F32 R74, -RZ, R76.H0_H0 ;  /* 0x2000004cff4a7230 */ /* 0x000fe20000004100 */
[-C--:B------:R-:W-:Y:S01]  /*68e0*/  F2FP.F16.E4M3.UNPACK_B R82, R142.reuse ;  /* 0x0000008eff52723e */ /* 0x080fe200020006ff */
[--C-:B------:R-:W-:Y:S01]  /*68f0*/  HADD2.F32 R77, -RZ, R78.reuse.H0_H0 ;  /* 0x2000004eff4d7230 */ /* 0x100fe20000004100 */
[----:B------:R-:W-:Y:S01]  /*6900*/  F2FP.F16.E4M3.UNPACK_B R84, R142.H1 ;  /* 0x0000008eff54723e */ /* 0x000fe200030006ff */
[----:B------:R-:W-:Y:S01]  /*6910*/  HADD2.F32 R78, -RZ, R78.H1_H1 ;  /* 0x3000004eff4e7230 */ /* 0x000fe20000004100 */
[-C--:B------:R-:W-:Y:S01]  /*6920*/  F2FP.F16.E4M3.UNPACK_B R86, R143.reuse ;  /* 0x0000008fff56723e */ /* 0x080fe200020006ff */
[----:B-1----:R-:W3:Y:S01]  /*6930*/  LDTM.x64 R4, tmem[UR4] ;  /* 0x00000004000479ee */ /* 0x002ee20008340000 */
[----:B------:R-:W-:Y:S01]  /*6940*/  F2FP.F16.E4M3.UNPACK_B R88, R143.H1 ;  /* 0x0000008fff58723e */ /* 0x000fe200030006ff */
[----:B------:R-:W-:Y:S01]  /*6950*/  HADD2.F32 R76, -RZ, R76.H1_H1 ;  /* 0x3000004cff4c7230 */ /* 0x000fe20000004100 */
[-C--:B------:R-:W-:Y:S01]  /*6960*/  F2FP.F16.E4M3.UNPACK_B R90, R144.reuse ;  /* 0x00000090ff5a723e */ /* 0x080fe200020006ff */
[----:B------:R-:W-:Y:S01]  /*6970*/  HADD2.F32 R79, -RZ, R80.H0_H0 ;  /* 0x20000050ff4f7230 */ /* 0x000fe20000004100 */
[----:B------:R-:W-:Y:S01]  /*6980*/  F2FP.F16.E4M3.UNPACK_B R92, R144.H1 ;  /* 0x00000090ff5c723e */ /* 0x000fe200030006ff */
[--C-:B------:R-:W-:Y:S01]  /*6990*/  HADD2.F32 R81, -RZ, R82.reuse.H0_H0 ;  /* 0x20000052ff517230 */ /* 0x100fe20000004100 */
[----:B------:R-:W-:Y:S01]  /*69a0*/  SHF.L.U32 R188, R166, 0x4, RZ ;  /* 0x00000004a6bc7819 */ /* 0x000fe200000006ff */
[----:B------:R-:W-:Y:S01]  /*69b0*/  HADD2.F32 R82, -RZ, R82.H1_H1 ;  /* 0x30000052ff527230 */ /* 0x000fe20000004100 */
[----:B------:R-:W-:Y:S01]  /*69c0*/  SHF.L.U32 R190, R165, 0x4, RZ ;  /* 0x00000004a5be7819 */ /* 0x000fe200000006ff */
[--C-:B------:R-:W-:Y:S01]  /*69d0*/  HADD2.F32 R85, -RZ, R86.reuse.H0_H0 ;  /* 0x20000056ff557230 */ /* 0x100fe20000004100 */
[C---:B------:R-:W-:Y:S01]  /*69e0*/  IADD3 R178, PT, PT, R173.reuse, R188, RZ ;  /* 0x000000bcadb27210 */ /* 0x040fe20007ffe0ff */
[----:B------:R-:W-:Y:S01]  /*69f0*/  HADD2.F32 R86, -RZ, R86.H1_H1 ;  /* 0x30000056ff567230 */ /* 0x000fe20000004100 */
[----:B------:R-:W-:Y:S01]  /*6a00*/  IADD3 R180, PT, PT, R173, R190, RZ ;  /* 0x000000beadb47210 */ /* 0x000fe20007ffe0ff */
[--C-:B------:R-:W-:Y:S01]  /*6a10*/  HADD2.F32 R89, -RZ, R90.reuse.H0_H0 ;  /* 0x2000005aff597230 */ /* 0x100fe20000004100 */
[----:B------:R-:W-:Y:S01]  /*6a20*/  SHF.L.U32 R183, R171, 0x4, RZ ;  /* 0x00000004abb77819 */ /* 0x000fe200000006ff */
[----:B------:R-:W-:Y:S01]  /*6a30*/  HADD2.F32 R90, -RZ, R90.H1_H1 ;  /* 0x3000005aff5a7230 */ /* 0x000fe20000004100 */
[----:B------:R-:W-:Y:S01]  /*6a40*/  F2FP.F16.E4M3.UNPACK_B R94, R145 ;  /* 0x00000091ff5e723e */ /* 0x000fe200020006ff */
[----:B------:R-:W-:Y:S01]  /*6a50*/  HADD2.F32 R80, -RZ, R80.H1_H1 ;  /* 0x30000050ff507230 */ /* 0x000fe20000004100 */
[----:B------:R-:W-:Y:S01]  /*6a60*/  F2FP.F16.E4M3.UNPACK_B R98, R146 ;  /* 0x00000092ff62723e */ /* 0x000fe200020006ff */
[----:B------:R-:W-:Y:S01]  /*6a70*/  HADD2.F32 R83, -RZ, R84.H0_H0 ;  /* 0x20000054ff537230 */ /* 0x000fe20000004100 */
[----:B------:R-:W-:Y:S01]  /*6a80*/  F2FP.F16.E4M3.UNPACK_B R102, R147 ;  /* 0x00000093ff66723e */ /* 0x000fe200020006ff */
[--C-:B------:R-:W-:Y:S01]  /*6a90*/  HADD2.F32 R93, -RZ, R94.reuse.H0_H0 ;  /* 0x2000005eff5d7230 */ /* 0x100fe20000004100 */
[----:B------:R-:W-:Y:S01]  /*6aa0*/  F2FP.F16.E4M3.UNPACK_B R106, R148 ;  /* 0x00000094ff6a723e */ /* 0x000fe200020006ff */
[C---:B---3--:R-:W-:Y:S01]  /*6ab0*/  FMUL R0, R70.reuse, R4 ;  /* 0x0000000446007220 */ /* 0x048fe20000400000 */
[C---:B--2---:R-:W-:Y:S01]  /*6ac0*/  FMUL R2, R70.reuse, R5 ;  /* 0x0000000546027220 */ /* 0x044fe20000400000 */
[C---:B------:R-:W-:Y:S01]  /*6ad0*/  FMUL R4, R70.reuse, R8 ;  /* 0x0000000846047220 */ /* 0x040fe20000400000 */
[C---:B------:R-:W-:Y:S01]  /*6ae0*/  FMUL R5, R70.reuse, R9 ;  /* 0x0000000946057220 */ /* 0x040fe20000400000 */
[C---:B------:R-:W-:Y:S01]  /*6af0*/  FFMA R0, R73.reuse, R72, R0 ;  /* 0x0000004849007223 */ /* 0x040fe20000000000 */
[C---:B------:R-:W-:Y:S01]  /*6b00*/  FFMA R2, R73.reuse, R75, R2 ;  /* 0x0000004b49027223 */ /* 0x040fe20000000002 */
[C---:B------:R-:W-:Y:S01]  /*6b10*/  FMUL R8, R70.reuse, R12 ;  /* 0x0000000c46087220 */ /* 0x040fe20000400000 */
[C---:B------:R-:W-:Y:S01]  /*6b20*/  FMUL R9, R70.reuse, R13 ;  /* 0x0000000d46097220 */ /* 0x040fe20000400000 */
[C---:B------:R-:W-:Y:S01]  /*6b30*/  FMUL R12, R70.reuse, R16 ;  /* 0x00000010460c7220 */ /* 0x040fe20000400000 */
[C---:B------:R-:W-:Y:S01]  /*6b40*/  FMUL R13, R70.reuse, R17 ;  /* 0x00000011460d7220 */ /* 0x040fe20000400000 */
[C---:B------:R-:W-:Y:S01]  /*6b50*/  FMUL R16, R70.reuse, R20 ;  /* 0x0000001446107220 */ /* 0x040fe20000400000 */
[C---:B------:R-:W-:Y:S01]  /*6b60*/  FMUL R17, R70.reuse, R21 ;  /* 0x0000001546117220 */ /* 0x040fe20000400000 */
[----:B------:R-:W-:Y:S02]  /*6b70*/  HADD2.F32 R94, -RZ, R94.H1_H1 ;  /* 0x3000005eff5e7230 */ /* 0x000fe40000004100 */
[C---:B------:R-:W-:Y:S01]  /*6b80*/  FMUL R20, R70.reuse, R24 ;  /* 0x0000001846147220 */ /* 0x040fe20000400000 */
[C---:B------:R-:W-:Y:S01]  /*6b90*/  FMUL R21, R70.reuse, R25 ;  /* 0x0000001946157220 */ /* 0x040fe20000400000 */
[--C-:B------:R-:W-:Y:S02]  /*6ba0*/  HADD2.F32 R97, -RZ, R98.reuse.H0_H0 ;  /* 0x20000062ff617230 */ /* 0x100fe40000004100 */
[C---:B------:R-:W-:Y:S01]  /*6bb0*/  FMUL R24, R70.reuse, R28 ;  /* 0x0000001c46187220 */ /* 0x040fe20000400000 */
[----:B------:R-:W-:Y:S02]  /*6bc0*/  HADD2.F32 R98, -RZ, R98.H1_H1 ;  /* 0x30000062ff627230 */ /* 0x000fe40000004100 */
[C---:B------:R-:W-:Y:S01]  /*6bd0*/  FMUL R25, R70.reuse, R29 ;  /* 0x0000001d46197220 */ /* 0x040fe20000400000 */
[--C-:B------:R-:W-:Y:S02]  /*6be0*/  HADD2.F32 R101, -RZ, R102.reuse.H0_H0 ;  /* 0x20000066ff657230 */ /* 0x100fe40000004100 */
[C---:B------:R-:W-:Y:S01]  /*6bf0*/  FMUL R28, R70.reuse, R32 ;  /* 0x00000020461c7220 */ /* 0x040fe20000400000 */
[----:B------:R-:W-:Y:S02]  /*6c00*/  HADD2.F32 R102, -RZ, R102.H1_H1 ;  /* 0x30000066ff667230 */ /* 0x000fe40000004100 */
[C---:B------:R-:W-:Y:S01]  /*6c10*/  FMUL R29, R70.reuse, R33 ;  /* 0x00000021461d7220 */ /* 0x040fe20000400000 */
[--C-:B------:R-:W-:Y:S02]  /*6c20*/  HADD2.F32 R105, -RZ, R106.reuse.H0_H0 ;  /* 0x2000006aff697230 */ /* 0x100fe40000004100 */
[C---:B------:R-:W-:Y:S01]  /*6c30*/  FMUL R32, R70.reuse, R36 ;  /* 0x0000002446207220 */ /* 0x040fe20000400000 */
[----:B------:R-:W-:Y:S01]  /*6c40*/  F2FP.F16.E4M3.UNPACK_B R96, R145.H1 ;  /* 0x00000091ff60723e */ /* 0x000fe200030006ff */
[----:B------:R-:W-:Y:S02]  /*6c50*/  HADD2.F32 R106, -RZ, R106.H1_H1 ;  /* 0x3000006aff6a7230 */ /* 0x000fe40000004100 */
[C---:B------:R-:W-:Y:S01]  /*6c60*/  FMUL R33, R70.reuse, R37 ;  /* 0x0000002546217220 */ /* 0x040fe20000400000 */
[C---:B------:R-:W-:Y:S01]  /*6c70*/  FMUL R36, R70.reuse, R40 ;  /* 0x0000002846247220 */ /* 0x040fe20000400000 */
[----:B------:R-:W-:Y:S01]  /*6c80*/  F2FP.F16.E4M3.UNPACK_B R100, R146.H1 ;  /* 0x00000092ff64723e */ /* 0x000fe200030006ff */
        /* <DEDUP_REMOVED lines=8> */
[----:B------:R-:W-:Y:S01]  /*6d10*/  F2FP.F16.E4M3.UNPACK_B R110, R149 ;  /* 0x00000095ff6e723e */ /* 0x000fe200020006ff */
[C---:B------:R-:W-:Y:S01]  /*6d20*/  FMUL R49, R70.reuse, R53 ;  /* 0x0000003546317220 */ /* 0x040fe20000400000 */
[C---:B------:R-:W-:Y:S01]  /*6d30*/  FMUL R52, R70.reuse, R56 ;  /* 0x0000003846347220 */ /* 0x040fe20000400000 */
[----:B------:R-:W-:Y:S01]  /*6d40*/  F2FP.F16.E4M3.UNPACK_B R112, R149.H1 ;  /* 0x00000095ff70723e */ /* 0x000fe200030006ff */
[C---:B------:R-:W-:Y:S01]  /*6d50*/  FMUL R53, R70.reuse, R57 ;  /* 0x0000003946357220 */ /* 0x040fe20000400000 */
[--C-:B------:R-:W-:Y:S02]  /*6d60*/  HADD2.F32 R109, -RZ, R110.reuse.H0_H0 ;  /* 0x2000006eff6d7230 */ /* 0x100fe40000004100 */
[C---:B------:R-:W-:Y:S01]  /*6d70*/  FMUL R56, R70.reuse, R60 ;  /* 0x0000003c46387220 */ /* 0x040fe20000400000 */
[----:B------:R-:W-:Y:S01]  /*6d80*/  F2FP.F16.E4M3.UNPACK_B R114, R150 ;  /* 0x00000096ff72723e */ /* 0x000fe200020006ff */
[----:B------:R-:W-:Y:S02]  /*6d90*/  HADD2.F32 R110, -RZ, R110.H1_H1 ;  /* 0x3000006eff6e7230 */ /* 0x000fe40000004100 */
[C---:B------:R-:W-:Y:S01]  /*6da0*/  FMUL R57, R70.reuse, R61 ;  /* 0x0000003d46397220 */ /* 0x040fe20000400000 */
[C---:B------:R-:W-:Y:S01]  /*6db0*/  FMUL R60, R70.reuse, R64 ;  /* 0x00000040463c7220 */ /* 0x040fe20000400000 */
[----:B------:R-:W-:Y:S01]  /*6dc0*/  F2FP.F16.E4M3.UNPACK_B R116, R150.H1 ;  /* 0x00000096ff74723e */ /* 0x000fe200030006ff */
[--C-:B------:R-:W-:Y:S02]  /*6dd0*/  HADD2.F32 R113, -RZ, R114.reuse.H0_H0 ;  /* 0x20000072ff717230 */ /* 0x100fe40000004100 */
[C---:B------:R-:W-:Y:S01]  /*6de0*/  FMUL R61, R70.reuse, R65 ;  /* 0x00000041463d7220 */ /* 0x040fe20000400000 */
[----:B------:R-:W-:Y:S02]  /*6df0*/  HADD2.F32 R114, -RZ, R114.H1_H1 ;  /* 0x30000072ff727230 */ /* 0x000fe40000004100 */
[C---:B------:R-:W-:Y:S01]  /*6e00*/  FMUL R3, R70.reuse, R6 ;  /* 0x0000000646037220 */ /* 0x040fe20000400000 */
[----:B------:R-:W-:Y:S01]  /*6e10*/  F2FP.F16.E4M3.UNPACK_B R118, R151 ;  /* 0x00000097ff76723e */ /* 0x000fe200020006ff */
[C---:B------:R-:W-:Y:S01]  /*6e20*/  FMUL R7, R70.reuse, R7 ;  /* 0x0000000746077220 */ /* 0x040fe20000400000 */
[C---:B------:R-:W-:Y:S01]  /*6e30*/  FMUL R6, R70.reuse, R10 ;  /* 0x0000000a46067220 */ /* 0x040fe20000400000 */
[----:B------:R-:W-:Y:S01]  /*6e40*/  F2FP.F16.E4M3.UNPACK_B R120, R151.H1 ;  /* 0x00000097ff78723e */ /* 0x000fe200030006ff */
[C---:B------:R-:W-:Y:S01]  /*6e50*/  FFMA R3, R73.reuse, R74, R3 ;  /* 0x0000004a49037223 */ /* 0x040fe20000000003 */
[C---:B------:R-:W-:Y:S01]  /*6e60*/  FFMA R7, R73.reuse, R76, R7 ;  /* 0x0000004c49077223 */ /* 0x040fe20000000007 */
[----:B------:R-:W-:Y:S01]  /*6e70*/  F2FP.F16.E4M3.UNPACK_B R122, R152 ;  /* 0x00000098ff7a723e */ /* 0x000fe200020006ff */
[C---:B------:R-:W-:Y:S01]  /*6e80*/  FFMA R4, R73.reuse, R77, R4 ;  /* 0x0000004d49047223 */ /* 0x040fe20000000004 */
[C---:B------:R-:W-:Y:S01]  /*6e90*/  FFMA R5, R73.reuse, R78, R5 ;  /* 0x0000004e49057223 */ /* 0x040fe20000000005 */
[----:B------:R-:W-:Y:S01]  /*6ea0*/  F2FP.F16.E4M3.UNPACK_B R124, R152.H1 ;  /* 0x00000098ff7c723e */ /* 0x000fe200030006ff */
[----:B------:R-:W-:Y:S01]  /*6eb0*/  FFMA R6, R73, R79, R6 ;  /* 0x0000004f49067223 */ /* 0x000fe20000000006 */
[----:B------:R-:W-:Y:S01]  /*6ec0*/  F2FP.SATFINITE.E4M3.F32.PACK_AB_MERGE_C R179, R7, R3, RZ ;  /* 0x0000000307b3723e */ /* 0x000fe200048070ff */
[--C-:B------:R-:W-:Y:S02]  /*6ed0*/  HADD2.F32 R117, -RZ, R118.reuse.H0_H0 ;  /* 0x20000076ff757230 */ /* 0x100fe40000004100 */
[----:B------:R-:W-:Y:S01]  /*6ee0*/  FMUL R11, R70, R11 ;  /* 0x0000000b460b7220 */ /* 0x000fe20000400000 */
[----:B------:R-:W-:Y:S01]  /*6ef0*/  HADD2.F32 R118, -RZ, R118.H1_H1 ;  /* 0x30000076ff767230 */ /* 0x000fe20000004100 */
[----:B------:R-:W-:Y:S01]  /*6f00*/  F2FP.SATFINITE.E4M3.F32.PACK_AB_MERGE_C R184, R2, R0, R179 ;  /* 0x0000000002b8723e */ /* 0x000fe200048070b3 */
[--C-:B------:R-:W-:Y:S01]  /*6f10*/  HADD2.F32 R121, -RZ, R122.reuse.H0_H0 ;  /* 0x2000007aff797230 */ /* 0x100fe20000004100 */
[----:B------:R-:W-:Y:S01]  /*6f20*/  IADD3 R179, PT, PT, R183, R178, RZ ;  /* 0x000000b2b7b37210 */ /* 0x000fe20007ffe0ff */
[C---:B------:R-:W-:Y:S01]  /*6f30*/  FFMA R11, R73.reuse, R80, R11 ;  /* 0x00000050490b7223 */ /* 0x040fe2000000000b */
[C---:B------:R-:W-:Y:S01]  /*6f40*/  FFMA R8, R73.reuse, R81, R8 ;  /* 0x0000005149087223 */ /* 0x040fe20000000008 */
[----:B------:R-:W-:Y:S01]  /*6f50*/  FFMA R9, R73, R82, R9 ;  /* 0x0000005249097223 */ /* 0x000fe20000000009 */
[----:B------:R-:W-:Y:S02]  /*6f60*/  HADD2.F32 R122, -RZ, R122.H1_H1 ;  /* 0x3000007aff7a7230 */ /* 0x000fe40000004100 */
[C---:B------:R-:W-:Y:S01]  /*6f70*/  FMUL R10, R70.reuse, R14 ;  /* 0x0000000e460a7220 */ /* 0x040fe20000400000 */
[----:B------:R-:W-:Y:S01]  /*6f80*/  HADD2.F32 R84, -RZ, R84.H1_H1 ;  /* 0x30000054ff547230 */ /* 0x000fe20000004100 */
[----:B------:R-:W-:Y:S01]  /*6f90*/  F2FP.SATFINITE.E4M3.F32.PACK_AB_MERGE_C R185, R11, R6, RZ ;  /* 0x000000060bb9723e */ /* 0x000fe200048070ff */
[C---:B------:R-:W-:Y:S01]  /*6fa0*/  FMUL R15, R70.reuse, R15 ;  /* 0x0000000f460f7220 */ /* 0x040fe20000400000 */
[--C-:B------:R-:W-:Y:S02]  /*6fb0*/  HADD2.F32 R87, -RZ, R88.reuse.H0_H0 ;  /* 0x20000058ff577230 */ /* 0x100fe40000004100 */
[----:B------:R-:W-:Y:S01]  /*6fc0*/  FFMA R10, R73, R83, R10 ;  /* 0x00000053490a7223 */ /* 0x000fe2000000000a */
[----:B------:R-:W-:Y:S01]  /*6fd0*/  F2FP.SATFINITE.E4M3.F32.PACK_AB_MERGE_C R185, R5, R4, R185 ;  /* 0x0000000405b9723e */ /* 0x000fe200048070b9 */
[C---:B------:R-:W-:Y:S01]  /*6fe0*/  FFMA R15, R73.reuse, R84, R15 ;  /* 0x00000054490f7223 */ /* 0x040fe2000000000f */
[C---:B------:R-:W-:Y:S01]  /*6ff0*/  FFMA R12, R73.reuse, R85, R12 ;  /* 0x00000055490c7223 */ /* 0x040fe2000000000c */
[----:B------:R-:W-:Y:S01]  /*7000*/  FFMA R13, R73, R86, R13 ;  /* 0x00000056490d7223 */ /* 0x000fe2000000000d */
[----:B------:R-:W-:Y:S02]  /*7010*/  HADD2.F32 R88, -RZ, R88.H1_H1 ;  /* 0x30000058ff587230 */ /* 0x000fe40000004100 */
[C---:B------:R-:W-:Y:S01]  /*7020*/  FMUL R14, R70.reuse, R18 ;  /* 0x00000012460e7220 */ /* 0x040fe20000400000 */
[----:B------:R-:W-:Y:S01]  /*7030*/  F2FP.F16.E4M3.UNPACK_B R126, R153 ;  /* 0x00000099ff7e723e */ /* 0x000fe200020006ff */
[C---:B------:R-:W-:Y:S01]  /*7040*/  FMUL R19, R70.reuse, R19 ;  /* 0x0000001346137220 */ /* 0x040fe20000400000 */
[----:B------:R-:W-:Y:S01]  /*7050*/  HADD2.F32 R91, -RZ, R92.H0_H0 ;  /* 0x2000005cff5b7230 */ /* 0x000fe20000004100 */
[----:B------:R-:W-:Y:S01]  /*7060*/  F2FP.SATFINITE.E4M3.F32.PACK_AB_MERGE_C R186, R15, R10, RZ ;  /* 0x0000000a0fba723e */ /* 0x000fe200048070ff */
[C---:B------:R-:W-:Y:S01]  /*7070*/  FFMA R14, R73.reuse, R87, R14 ;  /* 0x00000057490e7223 */ /* 0x040fe2000000000e */
[C---:B------:R-:W-:Y:S01]  /*7080*/  FFMA R19, R73.reuse, R88, R19 ;  /* 0x0000005849137223 */ /* 0x040fe20000000013 */
[C---:B------:R-:W-:Y:S01]  /*7090*/  FFMA R16, R73.reuse, R89, R16 ;  /* 0x0000005949107223 */ /* 0x040fe20000000010 */
[----:B------:R-:W-:Y:S01]  /*70a0*/  F2FP.F16.E4M3.UNPACK_B R128, R153.H1 ;  /* 0x00000099ff80723e */ /* 0x000fe200030006ff */
[----:B------:R-:W-:Y:S01]  /*70b0*/  FFMA R17, R73, R90, R17 ;  /* 0x0000005a49117223 */ /* 0x000fe20000000011 */
[----:B------:R-:W-:Y:S01]  /*70c0*/  F2FP.SATFINITE.E4M3.F32.PACK_AB_MERGE_C R186, R9, R8, R186 ;  /* 0x0000000809ba723e */ /* 0x000fe200048070ba */
[--C-:B------:R-:W-:Y:S01]  /*70d0*/  HADD2.F32 R125, -RZ, R126.reuse.H0_H0 ;  /* 0x2000007eff7d7230 */ /* 0x100fe20000004100 */
[----:B------:R-:W-:Y:S01]  /*70e0*/  F2FP.SATFINITE.E4M3.F32.PACK_AB_MERGE_C R187, R19, R14, RZ ;  /* 0x0000000e13bb723e */ /* 0x000fe200048070ff */
[----:B------:R-:W-:Y:S02]  /*70f0*/  HADD2.F32 R126, -RZ, R126.H1_H1 ;  /* 0x3000007eff7e7230 */ /* 0x000fe40000004100 */
[C---:B------:R-:W-:Y:S01]  /*7100*/  FMUL R18, R70.reuse, R22 ;  /* 0x0000001646127220 */ /* 0x040fe20000400000 */
[----:B------:R-:W-:Y:S01]  /*7110*/  HADD2.F32 R92, -RZ, R92.H1_H1 ;  /* 0x3000005cff5c7230 */ /* 0x000fe20000004100 */
[----:B------:R-:W-:Y:S01]  /*7120*/  F2FP.SATFINITE.E4M3.F32.PACK_AB_MERGE_C R187, R13, R12, R187 ;  /* 0x0000000c0dbb723e */ /* 0x000fe200048070bb */
[C---:B------:R-:W-:Y:S01]  /*7130*/  FMUL R23, R70.reuse, R23 ;  /* 0x0000001746177220 */ /* 0x040fe20000400000 */
[--C-:B------:R-:W-:Y:S02]  /*7140*/  HADD2.F32 R95, -RZ, R96.reuse.H0_H0 ;  /* 0x20000060ff5f7230 */ /* 0x100fe40000004100 */
[C---:B------:R-:W-:Y:S01]  /*7150*/  FFMA R18, R73.reuse, R91, R18 ;  /* 0x0000005b49127223 */ /* 0x040fe20000000012 */
[----:B------:R-:W-:Y:S01]  /*7160*/  HADD2.F32 R96, -RZ, R96.H1_H1 ;  /* 0x30000060ff607230 */ /* 0x000fe20000004100 */
[----:B------:R1:W-:Y:S01]  /*7170*/  STS.128 [R137+UR44+0x8200], R184 ;  /* 0x008200b889007988 */ /* 0x0003e20008000c2c */
[C---:B------:R-:W-:Y:S01]  /*7180*/  FFMA R23, R73.reuse, R92, R23 ;  /* 0x0000005c49177223 */ /* 0x040fe20000000017 */
[C---:B------:R-:W-:Y:S01]  /*7190*/  FFMA R20, R73.reuse, R93, R20 ;  /* 0x0000005d49147223 */ /* 0x040fe20000000014 */
[----:B------:R-:W-:Y:S01]  /*71a0*/  FFMA R21, R73, R94, R21 ;  /* 0x0000005e49157223 */ /* 0x000fe20000000015 */
        /* <DEDUP_REMOVED lines=20> */
[----:B------:R-:W-:Y:S02]  /*72f0*/  HADD2.F32 R104, -RZ, R104.H1_H1 ;  /* 0x30000068ff687230 */ /* 0x000fe40000004100 */
        /* <DEDUP_REMOVED lines=24> */
[----:B------:R1:W-:Y:S01]  /*7480*/  STS.128 [R178+0x8010], R192 ;  /* 0x008010c0b2007388 */ /* 0x0003e20000000c00 */
[C---:B------:R-:W-:Y:S01]  /*7490*/  FFMA R39, R73.reuse, R108, R39 ;  /* 0x0000006c49277223 */ /* 0x040fe20000000027 */
[C---:B------:R-:W-:Y:S01]  /*74a0*/  FFMA R36, R73.reuse, R109, R36 ;  /* 0x0000006d49247223 */ /* 0x040fe20000000024 */
[----:B------:R-:W-:Y:S01]  /*74b0*/  FFMA R37, R73, R110, R37 ;  /* 0x0000006e49257223 */ /* 0x000fe20000000025 */
[----:B------:R-:W-:Y:S01]  /*74c0*/  FMUL R38, R70, R42 ;  /* 0x0000002a46267220 */ /* 0x000fe20000400000 */
[----:B------:R-:W-:Y:S01]  /*74d0*/  ISETP.NE.AND P0, PT, R176, RZ, PT ;  /* 0x000000ffb000720c */ /* 0x000fe20003f05270 */
[C---:B------:R-:W-:Y:S01]  /*74e0*/  FMUL R43, R70.reuse, R43 ;  /* 0x0000002b462b7220 */ /* 0x040fe20000400000 */
[--C-:B------:R-:W-:Y:S01]  /*74f0*/  HADD2.F32 R115, -RZ, R116.reuse.H0_H0 ;  /* 0x20000074ff737230 */ /* 0x100fe20000004100 */
[----:B------:R-:W-:Y:S01]  /*7500*/  F2FP.SATFINITE.E4M3.F32.PACK_AB_MERGE_C R196, R39, R34, RZ ;  /* 0x0000002227c4723e */ /* 0x000fe200048070ff */
[C---:B------:R-:W-:Y:S01]  /*7510*/  FFMA R38, R73.reuse, R111, R38 ;  /* 0x0000006f49267223 */ /* 0x040fe20000000026 */
[C---:B------:R-:W-:Y:S01]  /*7520*/  FFMA R43, R73.reuse, R112, R43 ;  /* 0x00000070492b7223 */ /* 0x040fe2000000002b */
[----:B------:R-:W-:Y:S01]  /*7530*/  FFMA R40, R73, R113, R40 ;  /* 0x0000007149287223 */ /* 0x000fe20000000028 */
[----:B------:R-:W-:Y:S01]  /*7540*/  F2FP.SATFINITE.E4M3.F32.PACK_AB_MERGE_C R196, R33, R32, R196 ;  /* 0x0000002021c4723e */ /* 0x000fe200048070c4 */
[----:B------:R-:W-:Y:S01]  /*7550*/  FFMA R41, R73, R114, R41 ;  /* 0x0000007249297223 */ /* 0x000fe20000000029 */
[----:B------:R-:W-:Y:S01]  /*7560*/  HADD2.F32 R116, -RZ, R116.H1_H1 ;  /* 0x30000074ff747230 */ /* 0x000fe20000004100 */
[----:B------:R-:W-:Y:S01]  /*7570*/  F2FP.SATFINITE.E4M3.F32.PACK_AB_MERGE_C R197, R43, R38, RZ ;  /* 0x000000262bc5723e */ /* 0x000fe200048070ff */
[C---:B------:R-:W-:Y:S01]  /*7580*/  FMUL R42, R70.reuse, R46 ;  /* 0x0000002e462a7220 */ /* 0x040fe20000400000 */
[C---:B------:R-:W-:Y:S01]  /*7590*/  FMUL R47, R70.reuse, R47 ;  /* 0x0000002f462f7220 */ /* 0x040fe20000400000 */
[--C-:B------:R-:W-:Y:S01]  /*75a0*/  HADD2.F32 R119, -RZ, R120.reuse.H0_H0 ;  /* 0x20000078ff777230 */ /* 0x100fe20000004100 */
[----:B------:R-:W-:Y:S01]  /*75b0*/  F2FP.SATFINITE.E4M3.F32.PACK_AB_MERGE_C R197, R37, R36, R197 ;  /* 0x0000002425c5723e */ /* 0x000fe200048070c5 */
[C---:B------:R-:W-:Y:S01]  /*75c0*/  FFMA R42, R73.reuse, R115, R42 ;  /* 0x00000073492a7223 */ /* 0x040fe2000000002a */
[C---:B------:R-:W-:Y:S01]  /*75d0*/  FFMA R47, R73.reuse, R116, R47 ;  /* 0x00000074492f7223 */ /* 0x040fe2000000002f */
[----:B------:R-:W-:Y:S01]  /*75e0*/  FFMA R44, R73, R117, R44 ;  /* 0x00000075492c7223 */ /* 0x000fe2000000002c */
[----:B------:R-:W-:Y:S01]  /*75f0*/  ISETP.NE.AND P6, PT, R189, RZ, PT ;  /* 0x000000ffbd00720c */ /* 0x000fe20003fc5270 */
[----:B------:R-:W-:Y:S01]  /*7600*/  FFMA R45, R73, R118, R45 ;  /* 0x00000076492d7223 */ /* 0x000fe2000000002d */
[----:B------:R-:W-:Y:S01]  /*7610*/  HADD2.F32 R120, -RZ, R120.H1_H1 ;  /* 0x30000078ff787230 */ /* 0x000fe20000004100 */
[----:B------:R-:W-:Y:S01]  /*7620*/  F2FP.SATFINITE.E4M3.F32.PACK_AB_MERGE_C R198, R47, R42, RZ ;  /* 0x0000002a2fc6723e */ /* 0x000fe200048070ff */
[C---:B------:R-:W-:Y:S01]  /*7630*/  FMUL R46, R70.reuse, R50 ;  /* 0x00000032462e7220 */ /* 0x040fe20000400000 */
[C---:B------:R-:W-:Y:S01]  /*7640*/  FMUL R51, R70.reuse, R51 ;  /* 0x0000003346337220 */ /* 0x040fe20000400000 */
[--C-:B------:R-:W-:Y:S02]  /*7650*/  HADD2.F32 R123, -RZ, R124.reuse.H0_H0 ;  /* 0x2000007cff7b7230 */ /* 0x100fe40000004100 */
[C---:B------:R-:W-:Y:S01]  /*7660*/  FMUL R50, R70.reuse, R54 ;  /* 0x0000003646327220 */ /* 0x040fe20000400000 */
[C---:B------:R-:W-:Y:S01]  /*7670*/  FFMA R46, R73.reuse, R119, R46 ;  /* 0x00000077492e7223 */ /* 0x040fe2000000002e */
[----:B------:R-:W-:Y:S02]  /*7680*/  HADD2.F32 R124, -RZ, R124.H1_H1 ;  /* 0x3000007cff7c7230 */ /* 0x000fe40000004100 */
[C---:B------:R-:W-:Y:S01]  /*7690*/  FFMA R51, R73.reuse, R120, R51 ;  /* 0x0000007849337223 */ /* 0x040fe20000000033 */
[C---:B------:R-:W-:Y:S01]  /*76a0*/  FMUL R55, R70.reuse, R55 ;  /* 0x0000003746377220 */ /* 0x040fe20000400000 */
[C---:B------:R-:W-:Y:S01]  /*76b0*/  FFMA R48, R73.reuse, R121, R48 ;  /* 0x0000007949307223 */ /* 0x040fe20000000030 */
[C---:B------:R-:W-:Y:S01]  /*76c0*/  FFMA R49, R73.reuse, R122, R49 ;  /* 0x0000007a49317223 */ /* 0x040fe20000000031 */
[--C-:B------:R-:W-:Y:S02]  /*76d0*/  HADD2.F32 R127, -RZ, R128.reuse.H0_H0 ;  /* 0x20000080ff7f7230 */ /* 0x100fe40000004100 */
[C---:B------:R-:W-:Y:S01]  /*76e0*/  FFMA R50, R73.reuse, R123, R50 ;  /* 0x0000007b49327223 */ /* 0x040fe20000000032 */
[----:B------:R-:W-:Y:S02]  /*76f0*/  HADD2.F32 R128, -RZ, R128.H1_H1 ;  /* 0x30000080ff807230 */ /* 0x000fe40000004100 */
[C---:B------:R-:W-:Y:S01]  /*7700*/  FMUL R54, R70.reuse, R58 ;  /* 0x0000003a46367220 */ /* 0x040fe20000400000 */
        /* <DEDUP_REMOVED lines=16> */
[----:B------:R-:W-:Y:S01]  /*7810*/  FFMA R63, R73, R132, R63 ;  /* 0x00000084493f7223 */ /* 0x000fe2000000003f */
[----:B------:R-:W-:Y:S01]  /*7820*/  FMUL R67, R70, R67 ;  /* 0x0000004346437220 */ /* 0x000fe20000400000 */
[----:B------:R-:W-:Y:S01]  /*7830*/  F2FP.SATFINITE.E4M3.F32.PACK_AB_MERGE_C R199, R51, R46, RZ ;  /* 0x0000002e33c7723e */ /* 0x000fe200048070ff */
[C---:B------:R-:W-:Y:S01]  /*7840*/  FFMA R60, R73.reuse, R133, R60 ;  /* 0x00000085493c7223 */ /* 0x040fe2000000003c */
[C---:B------:R-:W-:Y:S01]  /*7850*/  FFMA R61, R73.reuse, R134, R61 ;  /* 0x00000086493d7223 */ /* 0x040fe2000000003d */
[C---:B------:R-:W-:Y:S01]  /*7860*/  FFMA R62, R73.reuse, R135, R62 ;  /* 0x00000087493e7223 */ /* 0x040fe2000000003e */
[----:B------:R-:W-:Y:S01]  /*7870*/  FFMA R67, R73, R136, R67 ;  /* 0x0000008849437223 */ /* 0x000fe20000000043 */
[----:B------:R-:W-:Y:S02]  /*7880*/  F2FP.SATFINITE.E4M3.F32.PACK_AB_MERGE_C R198, R41, R40, R198 ;  /* 0x0000002829c6723e */ /* 0x000fe400048070c6 */
[----:B------:R-:W-:Y:S02]  /*7890*/  F2FP.SATFINITE.E4M3.F32.PACK_AB_MERGE_C R199, R45, R44, R199 ;  /* 0x0000002c2dc7723e */ /* 0x000fe400048070c7 */
[----:B------:R-:W-:Y:S02]  /*78a0*/  F2FP.SATFINITE.E4M3.F32.PACK_AB_MERGE_C R200, R55, R50, RZ ;  /* 0x0000003237c8723e */ /* 0x000fe400048070ff */
[----:B------:R-:W-:Y:S01]  /*78b0*/  F2FP.SATFINITE.E4M3.F32.PACK_AB_MERGE_C R201, R59, R54, RZ ;  /* 0x000000363bc9723e */ /* 0x000fe200048070ff */
[----:B------:R1:W-:Y:S01]  /*78c0*/  STS.128 [R180+0x8020], R196 ;  /* 0x008020c4b4007388 */ /* 0x0003e20000000c00 */
[----:B------:R-:W-:Y:S02]  /*78d0*/  F2FP.SATFINITE.E4M3.F32.PACK_AB_MERGE_C R202, R63, R58, RZ ;  /* 0x0000003a3fca723e */ /* 0x000fe400048070ff */
[----:B------:R-:W-:Y:S02]  /*78e0*/  F2FP.SATFINITE.E4M3.F32.PACK_AB_MERGE_C R203, R67, R62, RZ ;  /* 0x0000003e43cb723e */ /* 0x000fe400048070ff */
[----:B------:R-:W-:Y:S02]  /*78f0*/  F2FP.SATFINITE.E4M3.F32.PACK_AB_MERGE_C R200, R49, R48, R200 ;  /* 0x0000003031c8723e */ /* 0x000fe400048070c8 */
[----:B------:R-:W-:Y:S02]  /*7900*/  F2FP.SATFINITE.E4M3.F32.PACK_AB_MERGE_C R201, R53, R52, R201 ;  /* 0x0000003435c9723e */ /* 0x000fe400048070c9 */
[----:B------:R-:W-:Y:S02]  /*7910*/  F2FP.SATFINITE.E4M3.F32.PACK_AB_MERGE_C R202, R57, R56, R202 ;  /* 0x0000003839ca723e */ /* 0x000fe400048070ca */
[----:B------:R-:W-:Y:S02]  /*7920*/  F2FP.SATFINITE.E4M3.F32.PACK_AB_MERGE_C R203, R61, R60, R203 ;  /* 0x0000003c3dcb723e */ /* 0x000fe400048070cb */
[----:B------:R-:W-:Y:S02]  /*7930*/  LEA R191, R168, UR44, 0x3 ;  /* 0x0000002ca8bf7c11 */ /* 0x000fe4000f8e18ff */
[----:B------:R-:W-:Y:S01]  /*7940*/  @P6 SHF.L.U32 R204, R167, 0x1f, RZ ;  /* 0x0000001fa7cc6819 */ /* 0x000fe200000006ff */
[----:B------:R1:W-:Y:S01]  /*7950*/  STS.128 [R179+0x8010], R200 ;  /* 0x008010c8b3007388 */ /* 0x0003e20000000c00 */
[----:B------:R-:W-:Y:S01]  /*7960*/  @!PT LDS RZ, [RZ] ;  /* 0x00000000fffff984 */ /* 0x000fe20000000800 */
[----:B------:R-:W-:Y:S01]  /*7970*/  @!PT LDS RZ, [RZ] ;  /* 0x00000000fffff984 */ /* 0x000fe20000000800 */
[----:B------:R-:W-:Y:S01]  /*7980*/  @!PT LDS RZ, [RZ] ;  /* 0x00000000fffff984 */ /* 0x000fe20000000800 */
[----:B------:R-:W-:Y:S01]  /*7990*/  @!PT LDS RZ, [RZ] ;  /* 0x00000000fffff984 */ /* 0x000fe20000000800 */
[----:B------:R2:W-:Y:S07]  /*79a0*/  MEMBAR.ALL.CTA ;  /* 0x0000000000007992 */ /* 0x0005ee0000008000 */
[----:B--2---:R-:W2:Y:S02]  /*79b0*/  FENCE.VIEW.ASYNC.S ;  /* 0x00000000000073c6 */ /* 0x004ea40000000000 */
[----:B--2---:R-:W-:Y:S06]  /*79c0*/  BAR.SYNC.DEFER_BLOCKING 0x1, 0x80 ;  /* 0x0042000000007b1d */ /* 0x004fec0000010000 */
[----:B------:R-:W-:Y:S05]  /*79d0*/  @P0 BRA `(.L_x_117) ;  /* 0x0000000000280947 */ /* 0x000fea0003800000 */
[----:B------:R-:W-:Y:S01]  /*79e0*/  UIADD3 UR4, UPT, UPT, UR44, 0x8200, URZ ;  /* 0x000082002c047890 */ /* 0x000fe2000fffe0ff */
[----:B------:R-:W-:Y:S05]  /*79f0*/  UMOV UR51, UR36 ;  /* 0x0000002400337c82 */ /* 0x000fea0008000000 */
[----:B------:R-:W-:Y:S01]  /*7a00*/  MOV R175, UR4 ;  /* 0x0000000400af7c02 */ /* 0x000fe20008000f00 */
[----:B------:R-:W-:Y:S03]  /*7a10*/  UIADD3 UR4, UP0, UPT, UR62, 0x680, URZ ;  /* 0x000006803e047890 */ /* 0x000fe6000ff1e0ff */
[----:B------:R-:W-:Y:S01]  /*7a20*/  R2UR UR48, R175 ;  /* 0x00000000af3072ca */ /* 0x000fe200000e0000 */
[----:B------:R-:W-:Y:S11]  /*7a30*/  UIADD3.X UR5, UPT, UPT, URZ, UR63, URZ, UP0, !UPT ;  /* 0x0000003fff057290 */ /* 0x000ff600087fe4ff */
[----:B------:R-:W-:Y:S01]  /*7a40*/  @!UPT UIADD3 URZ, UPT, UPT, URZ, URZ, URZ ;  /* 0x000000fffffff290 */ /* 0x000fe2000fffe0ff */
[----:B------:R2:W-:Y:S01]  /*7a50*/  UTMASTG.3D [UR48], [UR4] ;  /* 0x00000030040073b5 */ /* 0x0005e20008010000 */
[----:B------:R0:W-:Y:S01]  /*7a60*/  UTMACMDFLUSH ;  /* 0x00000000000079b7 */ /* 0x0001e20000000000 */
[----:B--2---:R-:W-:Y:S04]  /*7a70*/  DEPBAR.LE SB0, 0x1 ;  /* 0x000080400000791a */ /* 0x004fe80000000000 */
.L_x_117:
[----:B------:R-:W-:Y:S05]  /*7a80*/  BSYNC.RECONVERGENT B0 ;  /* 0x0000000000007941 */ /* 0x000fea0003800200 */
.L_x_116:
[----:B------:R-:W-:Y:S06]  /*7a90*/  BAR.SYNC.DEFER_BLOCKING 0x1, 0x80 ;  /* 0x0042000000007b1d */ /* 0x000fec0000010000 */
[----:B------:R-:W2:Y:S01]  /*7aa0*/  @P6 SYNCS.PHASECHK.TRANS64.TRYWAIT P0, [R191+URZ+0x50], R204 ;  /* 0x000050ccbf0065a7 */ /* 0x000ea200080011ff */
[----:B------:R-:W-:Y:S01]  /*7ab0*/  BSSY B1, `(.L_x_118) ;  /* 0x0000023000017945 */ /* 0x000fe20003800000 */
[----:B--2---:R-:W-:Y:S03]  /*7ac0*/  @P6 SEL R181, RZ, 0x1, !P0 ;  /* 0x00000001ffb56807 */ /* 0x004fe60004000000 */
[----:B------:R-:W-:Y:S05]  /*7ad0*/  @!P6 BRA `(.L_x_119) ;  /* 0x000000000080e947 */ /* 0x000fea0003800000 */
[----:B------:R-:W-:Y:S01]  /*7ae0*/  ISETP.NE.AND P1, PT, R182, RZ, PT ;  /* 0x000000ffb600720c */ /* 0x000fe20003f25270 */
[----:B------:R-:W-:Y:S01]  /*7af0*/  BSSY B0, `(.L_x_120) ;  /* 0x000000a000007945 */ /* 0x000fe20003800000 */
[----:B------:R-:W-:Y:S11]  /*7b00*/  ISETP.NE.AND P0, PT, R181, RZ, PT ;  /* 0x000000ffb500720c */ /* 0x000ff60003f05270 */
[----:B------:R-:W-:Y:S04]  /*7b10*/  @P1 IMAD R3, R168, 0x2000, R173 ;  /* 0x00002000a8031824 */ /* 0x000fe800078e02ad */
[C---:B------:R-:W-:Y:S01]  /*7b20*/  @P1 IMAD.IADD R6, R3.reuse, 0x1, R188 ;  /* 0x0000000103061824 */ /* 0x040fe200078e02bc */
[----:B------:R-:W-:Y:S03]  /*7b30*/  @P1 IADD3 R4, PT, PT, R3, R190, RZ ;  /* 0x000000be03041210 */ /* 0x000fe60007ffe0ff */
[----:B------:R-:W-:Y:S01]  /*7b40*/  @P1 IMAD.IADD R2, R183, 0x1, R6 ;  /* 0x00000001b7021824 */ /* 0x000fe200078e0206 */
[----:B------:R-:W-:Y:S06]  /*7b50*/  @P0 BRA `(.L_x_121) ;  /* 0x00000000000c0947 */ /* 0x000fec0003800000 */
[----:B------:R-:W-:Y:S04]  /*7b60*/  SHF.L.U32 R0, R167, 0x1f, RZ ;  /* 0x0000001fa7007819 */ /* 0x000fe800000006ff */
[----:B------:R-:W2:Y:S02]  /*7b70*/  SYNCS.PHASECHK.TRANS64.TRYWAIT P0, [R191+URZ+0x50], R0 ;  /* 0x00005000bf0075a7 */ /* 0x000ea400080011ff */
[----:B--2---:R-:W-:Y:S05]  /*7b80*/  @!P0 BRA `(.L_x_122) ;  /* 0x0000004c003c8947 */ /* 0x004fea0003800000 */
.L_x_121:
[----:B------:R-:W-:Y:S05]  /*7b90*/  BSYNC B0 ;  /* 0x0000000000007941 */ /* 0x000fea0003800000 */
.L_x_120:
[----:B------:R-:W-:Y:S01]  /*7ba0*/  ISETP.NE.AND P0, PT, R182, RZ, PT ;  /* 0x000000ffb600720c */ /* 0x000fe20003f05270 */
[----:B--2---:R-:W-:Y:S02]  /*7bb0*/  VIADD R191, R191, 0x70 ;  /* 0x00000070bfbf7836 */ /* 0x004fe40000000000 */
[----:B------:R-:W-:Y:S02]  /*7bc0*/  IMAD.U32 R0, RZ, RZ, UR45 ;  /* 0x0000002dff007e24 */ /* 0x000fe4000f8e00ff */
[----:B------:R-:W-:Y:S03]  /*7bd0*/  VIADD R168, R168, 0x1 ;  /* 0x00000001a8a87836 */ /* 0x000fe60000000000 */
[----:B------:R-:W-:Y:S05]  /*7be0*/  PRMT R0, R0, 0x654, R191 ;  /* 0x0000065400007816 */ /* 0x000fea00000000bf */
[----:B------:R2:W3:Y:S04]  /*7bf0*/  @P0 LDS.128 R140, [R3] ;  /* 0x00000000038c0984 */ /* 0x0004e80000000c00 */
[----:B------:R2:W4:Y:S04]  /*7c00*/  @P0 LDS.128 R148, [R4+0x20] ;  /* 0x0000200004940984 */ /* 0x0005280000000c00 */
        /* <DEDUP_REMOVED lines=12> */
[----:B--234-:R-:W-:Y:S02]  /*7cd0*/  LOP3.LUT R167, R167, R0, RZ, 0x3c, !PT ;  /* 0x00000000a7a77212 */ /* 0x01cfe400078e3cff */
.L_x_119:
[----:B------:R-:W-:Y:S05]  /*7ce0*/  BSYNC B1 ;  /* 0x0000000000017941 */ /* 0x000fea0003800000 */
.L_x_118:
[----:B------:R-:W-:Y:S01]  /*7cf0*/  VIADD R0, R71, 0x40 ;  /* 0x0000004047007836 */ /* 0x000fe20000000000 */
[----:B------:R-:W-:Y:S04]  /*7d00*/  BSSY.RECONVERGENT B6, `(.L_x_123) ;  /* 0x0000015000067945 */ /* 0x000fe80003800200 */
[----:B------:R-:W-:Y:S04]  /*7d10*/  SHF.R.U32.HI R0, RZ, 0x15, R0 ;  /* 0x00000015ff007819 */ /* 0x000fe80000011600 */
[----:B------:R-:W-:Y:S11]  /*7d20*/  LOP3.LUT P0, RZ, R0, 0x3, R159, 0x48, !PT ;  /* 0x0000000300ff7812 */ /* 0x000ff6000780489f */
[----:B------:R-:W-:Y:S02]  /*7d30*/  @!UPT UIADD3 URZ, UPT, UPT, URZ, URZ, URZ ;  /* 0x000000fffffff290 */ /* 0x000fe4000fffe0ff */
        /* <DEDUP_REMOVED lines=8> */
[----:B------:R-:W5:Y:S01]  /*7dc0*/  LDCU.64 UR4, c[0x4][0x18] ;  /* 0x01000300ff0477ac */ /* 0x000f620008000a00 */
[----:B--2---:R-:W-:Y:S01]  /*7dd0*/  MOV R5, UR9 ;  /* 0x0000000900057c02 */ /* 0x004fe20008000f00 */
[----:B------:R-:W-:Y:S01]  /*7de0*/  IMAD.U32 R4, RZ, RZ, UR8 ;  /* 0x00000008ff047e24 */ /* 0x000fe2000f8e00ff */
[----:B---3--:R-:W-:Y:S01]  /*7df0*/  MOV R7, UR7 ;  /* 0x0000000700077c02 */ /* 0x008fe20008000f00 */
[----:B------:R-:W-:Y:S01]  /*7e00*/  IMAD.U32 R6, RZ, RZ, UR6 ;  /* 0x00000006ff067e24 */ /* 0x000fe2000f8e00ff */
[----:B-----5:R-:W-:Y:S01]  /*7e10*/  MOV R11, UR5 ;  /* 0x00000005000b7c02 */ /* 0x020fe20008000f00 */
[----:B------:R-:W-:Y:S02]  /*7e20*/  IMAD.U32 R10, RZ, RZ, UR4 ;  /* 0x00000004ff0a7e24 */ /* 0x000fe4000f8e00ff */
[----:B------:R-:W-:Y:S07]  /*7e30*/  LEPC R20, `(.L_x_124) ;  /* 0x000000001014794e */ /* 0x000fee0000000000 */
[----:B-1--4-:R-:W-:Y:S05]  /*7e40*/  CALL.ABS.NOINC R2 ;  /* 0x0000000002007343 */ /* 0x012fea0003c00000 */
.L_x_124:
[----:B------:R-:W-:Y:S05]  /*7e50*/  BSYNC.RECONVERGENT B6 ;  /* 0x0000000000067941 */ /* 0x000fea0003800200 */
.L_x_123:
[----:B------:R-:W-:Y:S01]  /*7e60*/  F2FP.F16.E4M3.UNPACK_B R4, R141 ;  /* 0x0000008dff04723e */ /* 0x000fe200020006ff */
[----:B------:R-:W-:Y:S05]  /*7e70*/  WARPSYNC.ALL ;  /* 0x0000000000007948 */ /* 0x000fea0003800000 */
[----:B------:R-:W-:Y:S01]  /*7e80*/  R2UR UR4, R71 ;  /* 0x00000000470472ca */ /* 0x000fe200000e0000 */
[--C-:B------:R-:W-:Y:S01]  /*7e90*/  HADD2.F32 R78, -RZ, R4.reuse.H0_H0 ;  /* 0x20000004ff4e7230 */ /* 0x100fe20000004100 */
[-C--:B------:R-:W-:Y:S01]  /*7ea0*/  F2FP.F16.E4M3.UNPACK_B R0, R140.reuse ;  /* 0x0000008cff00723e */ /* 0x080fe200020006ff */
[----:B------:R-:W-:Y:S01]  /*7eb0*/  HADD2.F32 R75, -RZ, R4.H1_H1 ;  /* 0x30000004ff4b7230 */ /* 0x000fe20000004100 */
[----:B------:R-:W-:Y:S01]  /*7ec0*/  F2FP.F16.E4M3.UNPACK_B R4, R143 ;  /* 0x0000008fff04723e */ /* 0x000fe200020006ff */
[----:B------:R-:W-:Y:S01]  /*7ed0*/  BSSY.RECONVERGENT B0, `(.L_x_125) ;  /* 0x0000116000007945 */ /* 0x000fe20003800200 */
[----:B------:R-:W-:Y:S01]  /*7ee0*/  F2FP.F16.E4M3.UNPACK_B R3, R140.H1 ;  /* 0x0000008cff03723e */ /* 0x000fe200030006ff */
[--C-:B------:R-:W-:Y:S01]  /*7ef0*/  HADD2.F32 R2, -RZ, R0.reuse.H0_H0 ;  /* 0x20000000ff027230 */ /* 0x100fe20000004100 */
[----:B-1----:R-:W-:Y:S01]  /*7f00*/  F2FP.F16.E4M3.UNPACK_B R127, R154 ;  /* 0x0000009aff7f723e */ /* 0x002fe200020006ff */
[----:B------:R-:W-:Y:S01]  /*7f10*/  HADD2.F32 R72, -RZ, R0.H1_H1 ;  /* 0x30000000ff487230 */ /* 0x000fe20000004100 */
[----:B------:R-:W-:Y:S01]  /*7f20*/  F2FP.F16.E4M3.UNPACK_B R0, R141.H1 ;  /* 0x0000008dff00723e */ /* 0x000fe200030006ff */
[--C-:B------:R-:W-:Y:S01]  /*7f30*/  HADD2.F32 R74, -RZ, R3.reuse.H0_H0 ;  /* 0x20000003ff4a7230 */ /* 0x100fe20000004100 */
[----:B------:R-:W-:Y:S01]  /*7f40*/  F2FP.F16.E4M3.UNPACK_B R117, R151.H1 ;  /* 0x00000097ff75723e */ /* 0x000fe200030006ff */
[----:B------:R-:W-:Y:S01]  /*7f50*/  HADD2.F32 R76, -RZ, R3.H1_H1 ;  /* 0x30000003ff4c7230 */ /* 0x000fe20000004100 */
[-C--:B------:R-:W-:Y:S01]  /*7f60*/  F2FP.F16.E4M3.UNPACK_B R3, R142.reuse ;  /* 0x0000008eff03723e */ /* 0x080fe200020006ff */
[--C-:B------:R-:W-:Y:S01]  /*7f70*/  HADD2.F32 R80, -RZ, R0.reuse.H0_H0 ;  /* 0x20000000ff507230 */ /* 0x100fe20000004100 */
[----:B------:R-:W-:Y:S01]  /*7f80*/  ISETP.NE.AND P0, PT, R176, RZ, PT ;  /* 0x000000ffb000720c */ /* 0x000fe20003f05270 */
[----:B------:R-:W-:Y:S01]  /*7f90*/  HADD2.F32 R77, -RZ, R0.H1_H1 ;  /* 0x30000000ff4d7230 */ /* 0x000fe20000004100 */
[----:B------:R-:W-:Y:S01]  /*7fa0*/  F2FP.F16.E4M3.UNPACK_B R0, R142.H1 ;  /* 0x0000008eff00723e */ /* 0x000fe200030006ff */
[--C-:B------:R-:W-:Y:S01]  /*7fb0*/  HADD2.F32 R82, -RZ, R3.reuse.H0_H0 ;  /* 0x20000003ff527230 */ /* 0x100fe20000004100 */
[----:B------:R-:W-:Y:S01]  /*7fc0*/  ISETP.NE.AND P6, PT, R189, RZ, PT ;  /* 0x000000ffbd00720c */ /* 0x000fe20003fc5270 */
[----:B------:R-:W-:Y:S01]  /*7fd0*/  HADD2.F32 R79, -RZ, R3.H1_H1 ;  /* 0x30000003ff4f7230 */ /* 0x000fe20000004100 */
[----:B------:R-:W-:Y:S01]  /*7fe0*/  F2FP.F16.E4M3.UNPACK_B R3, R143.H1 ;  /* 0x0000008fff03723e */ /* 0x000fe200030006ff */
[--C-:B------:R-:W-:Y:S02]  /*7ff0*/  HADD2.F32 R84, -RZ, R0.reuse.H0_H0 ;  /* 0x20000000ff547230 */ /* 0x100fe40000004100 */
[----:B------:R-:W-:Y:S01]  /*8000*/  HADD2.F32 R81, -RZ, R0.H1_H1 ;  /* 0x30000000ff517230 */ /* 0x000fe20000004100 */
[-C--:B------:R-:W-:Y:S01]  /*8010*/  F2FP.F16.E4M3.UNPACK_B R0, R144.reuse ;  /* 0x00000090ff00723e */ /* 0x080fe200020006ff */
[--C-:B------:R-:W-:Y:S02]  /*8020*/  HADD2.F32 R86, -RZ, R4.reuse.H0_H0 ;  /* 0x20000004ff567230 */ /* 0x100fe40000004100 */
[----:B------:R-:W-:Y:S01]  /*8030*/  HADD2.F32 R83, -RZ, R4.H1_H1 ;  /* 0x30000004ff537230 */ /* 0x000fe20000004100 */
[-C--:B------:R-:W-:Y:S01]  /*8040*/  F2FP.F16.E4M3.UNPACK_B R4, R145.reuse ;  /* 0x00000091ff04723e */ /* 0x080fe200020006ff */
[--C-:B------:R-:W-:Y:S02]  /*8050*/  HADD2.F32 R90, -RZ, R0.reuse.H0_H0 ;  /* 0x20000000ff5a7230 */ /* 0x100fe40000004100 */
[----:B------:R-:W-:Y:S01]  /*8060*/  HADD2.F32 R87, -RZ, R0.H1_H1 ;  /* 0x30000000ff577230 */ /* 0x000fe20000004100 */
[----:B------:R-:W-:Y:S01]  /*8070*/  F2FP.F16.E4M3.UNPACK_B R0, R145.H1 ;  /* 0x00000091ff00723e */ /* 0x000fe200030006ff */
[--C-:B------:R-:W-:Y:S02]  /*8080*/  HADD2.F32 R88, -RZ, R3.reuse.H0_H0 ;  /* 0x20000003ff587230 */ /* 0x100fe40000004100 */
[----:B------:R-:W-:Y:S01]  /*8090*/  HADD2.F32 R85, -RZ, R3.H1_H1 ;  /* 0x30000003ff557230 */ /* 0x000fe20000004100 */
[----:B------:R-:W-:Y:S01]  /*80a0*/  F2FP.F16.E4M3.UNPACK_B R3, R144.H1 ;  /* 0x00000090ff03723e */ /* 0x000fe200030006ff */
[--C-:B------:R-:W-:Y:S02]  /*80b0*/  HADD2.F32 R96, -RZ, R0.reuse.H0_H0 ;  /* 0x20000000ff607230 */ /* 0x100fe40000004100 */
[----:B------:R-:W-:Y:S01]  /*80c0*/  HADD2.F32 R93, -RZ, R0.H1_H1 ;  /* 0x30000000ff5d7230 */ /* 0x000fe20000004100 */
[-C--:B------:R-:W-:Y:S01]  /*80d0*/  F2FP.F16.E4M3.UNPACK_B R0, R146.reuse.H1 ;  /* 0x00000092ff00723e */ /* 0x080fe200030006ff */
[--C-:B------:R-:W-:Y:S02]  /*80e0*/  HADD2.F32 R94, -RZ, R4.reuse.H0_H0 ;  /* 0x20000004ff5e7230 */ /* 0x100fe40000004100 */
[----:B------:R-:W-:Y:S01]  /*80f0*/  HADD2.F32 R91, -RZ, R4.H1_H1 ;  /* 0x30000004ff5b7230 */ /* 0x000fe20000004100 */
[----:B------:R-:W-:Y:S01]  /*8100*/  F2FP.F16.E4M3.UNPACK_B R4, R147 ;  /* 0x00000093ff04723e */ /* 0x000fe200020006ff */
[--C-:B------:R-:W-:Y:S02]  /*8110*/  HADD2.F32 R92, -RZ, R3.reuse.H0_H0 ;  /* 0x20000003ff5c7230 */ /* 0x100fe40000004100 */
[----:B------:R-:W-:Y:S01]  /*8120*/  HADD2.F32 R89, -RZ, R3.H1_H1 ;  /* 0x30000003ff597230 */ /* 0x000fe20000004100 */
[----:B------:R-:W-:Y:S01]  /*8130*/  F2FP.F16.E4M3.UNPACK_B R3, R146 ;  /* 0x00000092ff03723e */ /* 0x000fe200020006ff */
[--C-:B------:R-:W-:Y:S02]  /*8140*/  HADD2.F32 R100, -RZ, R0.reuse.H0_H0 ;  /* 0x20000000ff647230 */ /* 0x100fe40000004100 */
[----:B------:R-:W-:Y:S01]  /*8150*/  HADD2.F32 R97, -RZ, R0.H1_H1 ;  /* 0x30000000ff617230 */ /* 0x000fe20000004100 */
[-C--:B------:R-:W-:Y:S01]  /*8160*/  F2FP.F16.E4M3.UNPACK_B R0, R148.reuse ;  /* 0x00000094ff00723e */ /* 0x080fe200020006ff */
[--C-:B------:R-:W-:Y:S02]  /*8170*/  HADD2.F32 R102, -RZ, R4.reuse.H0_H0 ;  /* 0x20000004ff667230 */ /* 0x100fe40000004100 */
[----:B------:R-:W-:Y:S01]  /*8180*/  HADD2.F32 R99, -RZ, R4.H1_H1 ;  /* 0x30000004ff637230 */ /* 0x000fe20000004100 */
[----:B------:R-:W-:Y:S01]  /*8190*/  F2FP.F16.E4M3.UNPACK_B R4, R149 ;  /* 0x00000095ff04723e */ /* 0x000fe200020006ff */
[--C-:B------:R-:W-:Y:S02]  /*81a0*/  HADD2.F32 R98, -RZ, R3.reuse.H0_H0 ;  /* 0x20000003ff627230 */ /* 0x100fe40000004100 */
[----:B------:R-:W-:Y:S01]  /*81b0*/  HADD2.F32 R95, -RZ, R3.H1_H1 ;  /* 0x30000003ff5f7230 */ /* 0x000fe20000004100 */
[----:B------:R-:W-:Y:S01]  /*81c0*/  F2FP.F16.E4M3.UNPACK_B R3, R147.H1 ;  /* 0x00000093ff03723e */ /* 0x000fe200030006ff */
[--C-:B------:R-:W-:Y:S02]  /*81d0*/  HADD2.F32 R106, -RZ, R0.reuse.H0_H0 ;  /* 0x20000000ff6a7230 */ /* 0x100fe40000004100 */
[----:B------:R-:W-:Y:S01]  /*81e0*/  HADD2.F32 R103, -RZ, R0.H1_H1 ;  /* 0x30000000ff677230 */ /* 0x000fe20000004100 */
[----:B------:R-:W-:Y:S01]  /*81f0*/  F2FP.F16.E4M3.UNPACK_B R0, R148.H1 ;  /* 0x00000094ff00723e */ /* 0x000fe200030006ff */
[--C-:B------:R-:W-:Y:S02]  /*8200*/  HADD2.F32 R110, -RZ, R4.reuse.H0_H0 ;  /* 0x20000004ff6e7230 */ /* 0x100fe40000004100 */
[----:B------:R-:W-:Y:S02]  /*8210*/  HADD2.F32 R107, -RZ, R4.H1_H1 ;  /* 0x30000004ff6b7230 */ /* 0x000fe40000004100 */
[--C-:B------:R-:W-:Y:S01]  /*8220*/  HADD2.F32 R104, -RZ, R3.reuse.H0_H0 ;  /* 0x20000003ff687230 */ /* 0x100fe20000004100 */
[----:B------:R-:W1:Y:S01]  /*8230*/  LDTM.x64 R4, tmem[UR4+0x40] ;  /* 0x00004004000479ee */ /* 0x000e620008340000 */
[----:B------:R-:W-:Y:S01]  /*8240*/  HADD2.F32 R101, -RZ, R3.H1_H1 ;  /* 0x30000003ff657230 */ /* 0x000fe20000004100 */
[----:B------:R-:W-:Y:S01]  /*8250*/  F2FP.F16.E4M3.UNPACK_B R3, R149.H1 ;  /* 0x00000095ff03723e */ /* 0x000fe200030006ff */
        /* <DEDUP_REMOVED lines=14> */
[----:B------:R-:W-:Y:S01]  /*8340*/  F2FP.F16.E4M3.UNPACK_B R0, R152.H1 ;  /* 0x00000098ff00723e */ /* 0x000fe200030006ff */
[--C-:B------:R-:W-:Y:S02]  /*8350*/  HADD2.F32 R122, -RZ, R3.reuse.H0_H0 ;  /* 0x20000003ff7a7230 */ /* 0x100fe40000004100 */
[C---:B-1----:R-:W-:Y:S01]  /*8360*/  FMUL R7, R70.reuse, R7 ;  /* 0x0000000746077220 */ /* 0x042fe20000400000 */
        /* <DEDUP_REMOVED lines=10> */
[C---:B------:R-:W-:Y:S01]  /*8410*/  FMUL R0, R70.reuse, R4 ;  /* 0x0000000446007220 */ /* 0x040fe20000400000 */
[--C-:B------:R-:W-:Y:S01]  /*8420*/  HADD2.F32 R130, -RZ, R127.reuse.H0_H0 ;  /* 0x2000007fff827230 */ /* 0x100fe20000004100 */
[----:B------:R-:W-:Y:S01]  /*8430*/  F2FP.F16.E4M3.UNPACK_B R4, R155 ;  /* 0x0000009bff04723e */ /* 0x000fe200020006ff */
[----:B------:R-:W-:Y:S02]  /*8440*/  HADD2.F32 R127, -RZ, R127.H1_H1 ;  /* 0x3000007fff7f7230 */ /* 0x000fe40000004100 */
[C---:B------:R-:W-:Y:S01]  /*8450*/  FFMA R0, R73.reuse, R2, R0 ;  /* 0x0000000249007223 */ /* 0x040fe20000000000 */
[C---:B------:R-:W-:Y:S01]  /*8460*/  FMUL R2, R70.reuse, R5 ;  /* 0x0000000546027220 */ /* 0x040fe20000400000 */
[--C-:B------:R-:W-:Y:S01]  /*8470*/  HADD2.F32 R132, -RZ, R3.reuse.H0_H0 ;  /* 0x20000003ff847230 */ /* 0x100fe20000004100 */
[----:B------:R-:W-:Y:S01]  /*8480*/  F2FP.F16.E4M3.UNPACK_B R5, R155.H1 ;  /* 0x0000009bff05723e */ /* 0x000fe200030006ff */
[----:B------:R-:W-:Y:S02]  /*8490*/  HADD2.F32 R129, -RZ, R3.H1_H1 ;  /* 0x30000003ff817230 */ /* 0x000fe40000004100 */
[C---:B------:R-:W-:Y:S01]  /*84a0*/  FFMA R2, R73.reuse, R72, R2 ;  /* 0x0000004849027223 */ /* 0x040fe20000000002 */
[--C-:B------:R-:W-:Y:S02]  /*84b0*/  HADD2.F32 R72, -RZ, R4.reuse.H0_H0 ;  /* 0x20000004ff487230 */ /* 0x100fe40000004100 */
[C---:B------:R-:W-:Y:S01]  /*84c0*/  FMUL R3, R70.reuse, R6 ;  /* 0x0000000646037220 */ /* 0x040fe20000400000 */
[----:B------:R-:W-:Y:S02]  /*84d0*/  HADD2.F32 R131, -RZ, R4.H1_H1 ;  /* 0x30000004ff837230 */ /* 0x000fe40000004100 */
[C---:B------:R-:W-:Y:S01]  /*84e0*/  FMUL R4, R70.reuse, R9 ;  /* 0x0000000946047220 */ /* 0x040fe20000400000 */
[--C-:B------:R-:W-:Y:S02]  /*84f0*/  HADD2.F32 R133, -RZ, R5.reuse.H1_H1 ;  /* 0x30000005ff857230 */ /* 0x100fe40000004100 */
[C---:B------:R-:W-:Y:S01]  /*8500*/  FFMA R3, R73.reuse, R74, R3 ;  /* 0x0000004a49037223 */ /* 0x040fe20000000003 */
[----:B------:R-:W-:Y:S01]  /*8510*/  FFMA R7, R73, R76, R7 ;  /* 0x0000004c49077223 */ /* 0x000fe20000000007 */
[----:B------:R-:W-:Y:S02]  /*8520*/  HADD2.F32 R74, -RZ, R5.H0_H0 ;  /* 0x20000005ff4a7230 */ /* 0x000fe40000004100 */
[C---:B------:R-:W-:Y:S01]  /*8530*/  FMUL R5, R70.reuse, R10 ;  /* 0x0000000a46057220 */ /* 0x040fe20000400000 */
[C---:B------:R-:W-:Y:S01]  /*8540*/  FMUL R6, R70.reuse, R11 ;  /* 0x0000000b46067220 */ /* 0x040fe20000400000 */
[C---:B------:R-:W-:Y:S01]  /*8550*/  FMUL R11, R70.reuse, R16 ;  /* 0x00000010460b7220 */ /* 0x040fe20000400000 */
[----:B------:R-:W-:Y:S01]  /*8560*/  F2FP.SATFINITE.E4M3.F32.PACK_AB_MERGE_C R135, R7, R3, RZ ;  /* 0x000000030787723e */ /* 0x000fe200048070ff */
[C---:B------:R-:W-:Y:S01]  /*8570*/  FMUL R3, R70.reuse, R8 ;  /* 0x0000000846037220 */ /* 0x040fe20000400000 */
[C---:B------:R-:W-:Y:S01]  /*8580*/  FMUL R7, R70.reuse, R12 ;  /* 0x0000000c46077220 */ /* 0x040fe20000400000 */
[C---:B------:R-:W-:Y:S01]  /*8590*/  FMUL R8, R70.reuse, R13 ;  /* 0x0000000d46087220 */ /* 0x040fe20000400000 */
[C---:B------:R-:W-:Y:S01]  /*85a0*/  FMUL R12, R70.reuse, R17 ;  /* 0x00000011460c7220 */ /* 0x040fe20000400000 */
[C---:B------:R-:W-:Y:S01]  /*85b0*/  FFMA R3, R73.reuse, R78, R3 ;  /* 0x0000004e49037223 */ /* 0x040fe20000000003 */
[C---:B------:R-:W-:Y:S01]  /*85c0*/  FFMA R4, R73.reuse, R75, R4 ;  /* 0x0000004b49047223 */ /* 0x040fe20000000004 */
[C---:B------:R-:W-:Y:S01]  /*85d0*/  FFMA R5, R73.reuse, R80, R5 ;  /* 0x0000005049057223 */ /* 0x040fe20000000005 */
[C---:B------:R-:W-:Y:S01]  /*85e0*/  FFMA R6, R73.reuse, R77, R6 ;  /* 0x0000004d49067223 */ /* 0x040fe20000000006 */
[C---:B------:R-:W-:Y:S01]  /*85f0*/  FFMA R7, R73.reuse, R82, R7 ;  /* 0x0000005249077223 */ /* 0x040fe20000000007 */
[C---:B------:R-:W-:Y:S01]  /*8600*/  FFMA R8, R73.reuse, R79, R8 ;  /* 0x0000004f49087223 */ /* 0x040fe20000000008 */
[C---:B------:R-:W-:Y:S01]  /*8610*/  FMUL R16, R70.reuse, R21 ;  /* 0x0000001546107220 */ /* 0x040fe20000400000 */
[----:B------:R-:W-:Y:S01]  /*8620*/  FMUL R9, R70, R14 ;  /* 0x0000000e46097220 */ /* 0x000fe20000400000 */
[----:B------:R-:W-:Y:S01]  /*8630*/  F2FP.SATFINITE.E4M3.F32.PACK_AB_MERGE_C R5, R6, R5, RZ ;  /* 0x000000050605723e */ /* 0x000fe200048070ff */
[C---:B------:R-:W-:Y:S01]  /*8640*/  FMUL R10, R70.reuse, R15 ;  /* 0x0000000f460a7220 */ /* 0x040fe20000400000 */
[C---:B------:R-:W-:Y:S01]  /*8650*/  FMUL R15, R70.reuse, R20 ;  /* 0x00000014460f7220 */ /* 0x040fe20000400000 */
[C---:B------:R-:W-:Y:S01]  /*8660*/  FFMA R9, R73.reuse, R84, R9 ;  /* 0x0000005449097223 */ /* 0x040fe20000000009 */
[C---:B------:R-:W-:Y:S01]  /*8670*/  FMUL R20, R70.reuse, R25 ;  /* 0x0000001946147220 */ /* 0x040fe20000400000 */
[C---:B------:R-:W-:Y:S01]  /*8680*/  FFMA R10, R73.reuse, R81, R10 ;  /* 0x00000051490a7223 */ /* 0x040fe2000000000a */
[C---:B------:R-:W-:Y:S01]  /*8690*/  FFMA R11, R73.reuse, R86, R11 ;  /* 0x00000056490b7223 */ /* 0x040fe2000000000b */
[C---:B------:R-:W-:Y:S01]  /*86a0*/  FFMA R12, R73.reuse, R83, R12 ;  /* 0x00000053490c7223 */ /* 0x040fe2000000000c */
[C---:B------:R-:W-:Y:S01]  /*86b0*/  FMUL R13, R70.reuse, R18 ;  /* 0x00000012460d7220 */ /* 0x040fe20000400000 */
[----:B------:R-:W-:Y:S01]  /*86c0*/  FMUL R14, R70, R19 ;  /* 0x00000013460e7220 */ /* 0x000fe20000400000 */
[----:B------:R-:W-:Y:S01]  /*86d0*/  F2FP.SATFINITE.E4M3.F32.PACK_AB_MERGE_C R9, R10, R9, RZ ;  /* 0x000000090a09723e */ /* 0x000fe200048070ff */
[C---:B------:R-:W-:Y:S01]  /*86e0*/  FMUL R19, R70.reuse, R24 ;  /* 0x0000001846137220 */ /* 0x040fe20000400000 */
        /* <DEDUP_REMOVED lines=17> */
[----:B------:R-:W-:Y:S01]  /*8800*/  FMUL R27, R70, R32 ;  /* 0x00000020461b7220 */ /* 0x000fe20000400000 */
[C---:B------:R-:W-:Y:S01]  /*8810*/  FFMA R21, R73.reuse, R96, R21 ;  /* 0x0000006049157223 */ /* 0x040fe20000000015 */
[C---:B------:R-:W-:Y:S01]  /*8820*/  FFMA R22, R73.reuse, R93, R22 ;  /* 0x0000005d49167223 */ /* 0x040fe20000000016 */
[----:B------:R-:W-:Y:S01]  /*8830*/  F2FP.SATFINITE.E4M3.F32.PACK_AB_MERGE_C R16, R16, R15, R17 ;  /* 0x0000000f1010723e */ /* 0x000fe20004807011 */
[C---:B------:R-:W-:Y:S01]  /*8840*/  FFMA R23, R73.reuse, R98, R23 ;  /* 0x0000006249177223 */ /* 0x040fe20000000017 */
[C---:B------:R-:W-:Y:S01]  /*8850*/  FFMA R24, R73.reuse, R95, R24 ;  /* 0x0000005f49187223 */ /* 0x040fe20000000018 */
[----:B------:R-:W-:Y:S01]  /*8860*/  FMUL R32, R70, R37 ;  /* 0x0000002546207220 */ /* 0x000fe20000400000 */
[----:B------:R-:W-:Y:S01]  /*8870*/  F2FP.SATFINITE.E4M3.F32.PACK_AB_MERGE_C R21, R22, R21, RZ ;  /* 0x000000151615723e */ /* 0x000fe200048070ff */
[C---:B------:R-:W-:Y:S01]  /*8880*/  FMUL R25, R70.reuse, R30 ;  /* 0x0000001e46197220 */ /* 0x040fe20000400000 */
[C---:B------:R-:W-:Y:S01]  /*8890*/  FMUL R26, R70.reuse, R31 ;  /* 0x0000001f461a7220 */ /* 0x040fe20000400000 */
[----:B------:R-:W-:Y:S01]  /*88a0*/  FMUL R31, R70, R36 ;  /* 0x00000024461f7220 */ /* 0x000fe20000400000 */
[----:B------:R-:W-:Y:S01]  /*88b0*/  F2FP.SATFINITE.E4M3.F32.PACK_AB_MERGE_C R17, R20, R19, R21 ;  /* 0x000000131411723e */ /* 0x000fe20004807015 */
        /* <DEDUP_REMOVED lines=8> */
[----:B------:R-:W-:Y:S01]  /*8940*/  FMUL R35, R70, R40 ;  /* 0x0000002846237220 */ /* 0x000fe20000400000 */
[C---:B------:R-:W-:Y:S01]  /*8950*/  FFMA R29, R73.reuse, R104, R29 ;  /* 0x00000068491d7223 */ /* 0x040fe2000000001d */
[----:B------:R-:W-:Y:S01]  /*8960*/  F2FP.SATFINITE.E4M3.F32.PACK_AB_MERGE_C R18, R24, R23, R18 ;  /* 0x000000171812723e */ /* 0x000fe20004807012 */
        /* <DEDUP_REMOVED lines=22> */
[C---:B------:R-:W-:Y:S01]  /*8ad0*/  FMUL R41, R70.reuse, R46 ;  /* 0x0000002e46297220 */ /* 0x040fe20000400000 */
[C---:B------:R-:W-:Y:S01]  /*8ae0*/  FMUL R42, R70.reuse, R47 ;  /* 0x0000002f462a7220 */ /* 0x040fe20000400000 */
        /* <DEDUP_REMOVED lines=8> */
[C---:B------:R-:W-:Y:S01]  /*8b70*/  FMUL R47, R70.reuse, R52 ;  /* 0x00000034462f7220 */ /* 0x040fe20000400000 */
[C---:B------:R-:W-:Y:S01]  /*8b80*/  FFMA R44, R73.reuse, R115, R44 ;  /* 0x00000073492c7223 */ /* 0x040fe2000000002c */
[C---:B------:R-:W-:Y:S01]  /*8b90*/  FMUL R48, R70.reuse, R53 ;  /* 0x0000003546307220 */ /* 0x040fe20000400000 */
        /* <DEDUP_REMOVED lines=8> */
[C---:B------:R-:W-:Y:S01]  /*8c20*/  FFMA R45, R73.reuse, R120, R45 ;  /* 0x00000078492d7223 */ /* 0x040fe2000000002d */
[C---:B------:R-:W-:Y:S01]  /*8c30*/  FMUL R59, R70.reuse, R64 ;  /* 0x00000040463b7220 */ /* 0x040fe20000400000 */
[C---:B------:R-:W-:Y:S01]  /*8c40*/  FMUL R60, R70.reuse, R65 ;  /* 0x00000041463c7220 */ /* 0x040fe20000400000 */
[C---:B------:R-:W-:Y:S01]  /*8c50*/  FMUL R61, R70.reuse, R66 ;  /* 0x00000042463d7220 */ /* 0x040fe20000400000 */
[----:B------:R-:W-:Y:S01]  /*8c60*/  FMUL R62, R70, R67 ;  /* 0x00000043463e7220 */ /* 0x000fe20000400000 */
[C---:B------:R-:W-:Y:S01]  /*8c70*/  FFMA R46, R73.reuse, R117, R46 ;  /* 0x00000075492e7223 */ /* 0x040fe2000000002e */
[----:B------:R-:W-:Y:S01]  /*8c80*/  F2FP.SATFINITE.E4M3.F32.PACK_AB_MERGE_C R64, R2, R0, R135 ;  /* 0x000000000240723e */ /* 0x000fe20004807087 */
[C---:B------:R-:W-:Y:S01]  /*8c90*/  FFMA R47, R73.reuse, R122, R47 ;  /* 0x0000007a492f7223 */ /* 0x040fe2000000002f */
[----:B------:R-:W-:Y:S01]  /*8ca0*/  F2FP.SATFINITE.E4M3.F32.PACK_AB_MERGE_C R65, R4, R3, R5 ;  /* 0x000000030441723e */ /* 0x000fe20004807005 */
[C---:B------:R-:W-:Y:S01]  /*8cb0*/  FFMA R48, R73.reuse, R119, R48 ;  /* 0x0000007749307223 */ /* 0x040fe20000000030 */
[----:B------:R-:W-:Y:S01]  /*8cc0*/  F2FP.SATFINITE.E4M3.F32.PACK_AB_MERGE_C R66, R8, R7, R9 ;  /* 0x000000070842723e */ /* 0x000fe20004807009 */
[C---:B------:R-:W-:Y:S01]  /*8cd0*/  FFMA R49, R73.reuse, R124, R49 ;  /* 0x0000007c49317223 */ /* 0x040fe20000000031 */
[----:B------:R-:W-:Y:S01]  /*8ce0*/  F2FP.SATFINITE.E4M3.F32.PACK_AB_MERGE_C R67, R12, R11, R13 ;  /* 0x0000000b0c43723e */ /* 0x000fe2000480700d */
[----:B------:R-:W-:Y:S01]  /*8cf0*/  FMUL R53, R70, R58 ;  /* 0x0000003a46357220 */ /* 0x000fe20000400000 */
[C---:B------:R-:W-:Y:S01]  /*8d00*/  FFMA R50, R73.reuse, R121, R50 ;  /* 0x0000007949327223 */ /* 0x040fe20000000032 */
[C---:B------:R-:W-:Y:S01]  /*8d10*/  FFMA R51, R73.reuse, R126, R51 ;  /* 0x0000007e49337223 */ /* 0x040fe20000000033 */
[C---:B------:R-:W-:Y:S01]  /*8d20*/  FFMA R52, R73.reuse, R123, R52 ;  /* 0x0000007b49347223 */ /* 0x040fe20000000034 */
[----:B------:R1:W-:Y:S01]  /*8d30*/  STS.128 [R137+UR44+0xa200], R64 ;  /* 0x00a2004089007988 */ /* 0x0003e20008000c2c */
[C---:B------:R-:W-:Y:S01]  /*8d40*/  FFMA R53, R73.reuse, R128, R53 ;  /* 0x0000008049357223 */ /* 0x040fe20000000035 */
[----:B------:R-:W-:Y:S01]  /*8d50*/  F2FP.SATFINITE.E4M3.F32.PACK_AB_MERGE_C R37, R38, R37, RZ ;  /* 0x000000252625723e */ /* 0x000fe200048070ff */
[C---:B------:R-:W-:Y:S01]  /*8d60*/  FFMA R54, R73.reuse, R125, R54 ;  /* 0x0000007d49367223 */ /* 0x040fe20000000036 */
[----:B------:R-:W-:Y:S01]  /*8d70*/  FMUL R58, R70, R63 ;  /* 0x0000003f463a7220 */ /* 0x000fe20000400000 */
[C---:B------:R-:W-:Y:S01]  /*8d80*/  FFMA R55, R73.reuse, R130, R55 ;  /* 0x0000008249377223 */ /* 0x040fe20000000037 */
[C---:B------:R-:W-:Y:S01]  /*8d90*/  FFMA R56, R73.reuse, R127, R56 ;  /* 0x0000007f49387223 */ /* 0x040fe20000000038 */
[C---:B------:R-:W-:Y:S01]  /*8da0*/  FFMA R57, R73.reuse, R132, R57 ;  /* 0x0000008449397223 */ /* 0x040fe20000000039 */
[----:B------:R1:W-:Y:S01]  /*8db0*/  STS.128 [R178+0xa010], R16 ;  /* 0x00a01010b2007388 */ /* 0x0003e20000000c00 */
[----:B------:R-:W-:Y:S01]  /*8dc0*/  F2FP.SATFINITE.E4M3.F32.PACK_AB_MERGE_C R33, R36, R35, R37 ;  /* 0x000000232421723e */ /* 0x000fe20004807025 */
[C---:B------:R-:W-:Y:S01]  /*8dd0*/  FFMA R58, R73.reuse, R129, R58 ;  /* 0x00000081493a7223 */ /* 0x040fe2000000003a */
[----:B------:R-:W-:Y:S01]  /*8de0*/  F2FP.SATFINITE.E4M3.F32.PACK_AB_MERGE_C R34, R42, R41, RZ ;  /* 0x000000292a22723e */ /* 0x000fe200048070ff */
[C---:B------:R-:W-:Y:S01]  /*8df0*/  FFMA R59, R73.reuse, R72, R59 ;  /* 0x00000048493b7223 */ /* 0x040fe2000000003b */
[----:B------:R-:W-:Y:S01]  /*8e00*/  F2FP.SATFINITE.E4M3.F32.PACK_AB_MERGE_C R35, R46, R45, RZ ;  /* 0x0000002d2e23723e */ /* 0x000fe200048070ff */
        /* <DEDUP_REMOVED lines=25> */
[----:B------:R-:W-:Y:S02]  /*8fa0*/  UIADD3 UR4, UP0, UPT, UR62, 0x680, URZ ;  /* 0x000006803e047890 */ /* 0x000fe4000ff1e0ff */
[----:B------:R-:W-:Y:S02]  /*8fb0*/  UIADD3 UR9, UPT, UPT, UR49, 0x40, URZ ;  /* 0x0000004031097890 */ /* 0x000fe4000fffe0ff */
[----:B------:R-:W-:Y:S02]  /*8fc0*/  UIADD3 UR8, UPT, UPT, UR44, 0xa200, URZ ;  /* 0x0000a2002c087890 */ /* 0x000fe4000fffe0ff */
[----:B------:R-:W-:Y:S01]  /*8fd0*/  UIADD3.X UR5, UPT, UPT, URZ, UR63, URZ, UP0, !UPT ;  /* 0x0000003fff057290 */ /* 0x000fe200087fe4ff */
[----:B------:R-:W-:Y:S01]  /*8fe0*/  UMOV UR10, UR50 ;  /* 0x00000032000a7c82 */ /* 0x000fe20008000000 */
[----:B------:R-:W-:Y:S07]  /*8ff0*/  UMOV UR11, UR36 ;  /* 0x00000024000b7c82 */ /* 0x000fee0008000000 */
[----:B------:R2:W-:Y:S01]  /*9000*/  UTMASTG.3D [UR8], [UR4] ;  /* 0x00000008040073b5 */ /* 0x0005e20008010000 */
[----:B------:R0:W-:Y:S01]  /*9010*/  UTMACMDFLUSH ;  /* 0x00000000000079b7 */ /* 0x0001e20000000000 */
[----:B--2---:R-:W-:Y:S04]  /*9020*/  DEPBAR.LE SB0, 0x1 ;  /* 0x000080400000791a */ /* 0x004fe80000000000 */
.L_x_126:
[----:B------:R-:W-:Y:S05]  /*9030*/  BSYNC.RECONVERGENT B0 ;  /* 0x0000000000007941 */ /* 0x000fea0003800200 */
.L_x_125:
        /* <DEDUP_REMOVED lines=16> */
.L_x_130:
[----:B------:R-:W-:Y:S05]  /*9140*/  BSYNC B0 ;  /* 0x0000000000007941 */ /* 0x000fea0003800000 */
.L_x_129:
        /* <DEDUP_REMOVED lines=20> */
.L_x_128:
[----:B------:R-:W-:Y:S05]  /*9290*/  BSYNC B1 ;  /* 0x0000000000017941 */ /* 0x000fea0003800000 */
.L_x_127:
        /* <DEDUP_REMOVED lines=22> */
.L_x_133:
[----:B------:R-:W-:Y:S05]  /*9400*/  BSYNC.RECONVERGENT B6 ;  /* 0x0000000000067941 */ /* 0x000fea0003800200 */
.L_x_132:
        /* <DEDUP_REMOVED lines=276> */
[----:B------:R-:W-:Y:S02]  /*a550*/  UIADD3 UR4, UPT, UPT, UR44, 0x8200, URZ ;  /* 0x000082002c047890 */ /* 0x000fe4000fffe0ff */
[----:B------:R-:W-:Y:S01]  /*a560*/  UIADD3 UR9, UPT, UPT, UR49, 0x80, URZ ;  /* 0x0000008031097890 */ /* 0x000fe2000fffe0ff */
[----:B------:R-:W-:Y:S01]  /*a570*/  UMOV UR10, UR50 ;  /* 0x00000032000a7c82 */ /* 0x000fe20008000000 */
[----:B------:R-:W-:Y:S02]  /*a580*/  UMOV UR11, UR36 ;  /* 0x00000024000b7c82 */ /* 0x000fe40008000000 */
        /* <DEDUP_REMOVED lines=8> */
.L_x_135:
[----:B------:R-:W-:Y:S05]  /*a610*/  BSYNC.RECONVERGENT B0 ;  /* 0x0000000000007941 */ /* 0x000fea0003800200 */
.L_x_134:
        /* <DEDUP_REMOVED lines=16> */
.L_x_139:
[----:B------:R-:W-:Y:S05]  /*a720*/  BSYNC B0 ;  /* 0x0000000000007941 */ /* 0x000fea0003800000 */
.L_x_138:
        /* <DEDUP_REMOVED lines=20> */
.L_x_137:
[----:B------:R-:W-:Y:S05]  /*a870*/  BSYNC B1 ;  /* 0x0000000000017941 */ /* 0x000fea0003800000 */
.L_x_136:
[----:B------:R-:W-:Y:S05]  /*a880*/  VIADD R0, R71, 0xc0 ;  /* 0x000000c047007836 */ /* 0x000fea0000000000 */
        /* <DEDUP_REMOVED lines=20> */
.L_x_141:
[----:B------:R-:W-:Y:S01]  /*a9d0*/  ISETP.NE.AND P0, PT, R176, RZ, PT ;  /* 0x000000ffb000720c */ /* 0x000fe20003f05270 */
[----:B------:R-:W-:Y:S05]  /*a9e0*/  WARPSYNC.ALL ;  /* 0x0000000000007948 */ /* 0x000fea0003800000 */
[----:B------:R-:W-:Y:S01]  /*a9f0*/  R2UR UR4, R71 ;  /* 0x00000000470472ca */ /* 0x000fe200000e0000 */
[----:B------:R-:W-:Y:S01]  /*aa00*/  BSSY.RECONVERGENT B0, `(.L_x_142) ;  /* 0x000011c000007945 */ /* 0x000fe20003800200 */
[----:B------:R-:W-:Y:S02]  /*aa10*/  F2FP.F16.E4M3.UNPACK_B R11, R141 ;  /* 0x0000008dff0b723e */ /* 0x000fe400020006ff */
[----:B------:R-:W-:Y:S02]  /*aa20*/  F2FP.F16.E4M3.UNPACK_B R10, R142 ;  /* 0x0000008eff0a723e */ /* 0x000fe400020006ff */
[----:B------:R-:W-:Y:S01]  /*aa30*/  F2FP.F16.E4M3.UNPACK_B R9, R143 ;  /* 0x0000008fff09723e */ /* 0x000fe200020006ff */
[--C-:B------:R-:W-:Y:S01]  /*aa40*/  HADD2.F32 R74, -RZ, R11.reuse.H0_H0 ;  /* 0x2000000bff4a7230 */ /* 0x100fe20000004100 */
[----:B------:R-:W-:Y:S01]  /*aa50*/  F2FP.F16.E4M3.UNPACK_B R8, R144 ;  /* 0x00000090ff08723e */ /* 0x000fe200020006ff */
[----:B------:R-:W-:Y:S01]  /*aa60*/  HADD2.F32 R76, -RZ, R11.H1_H1 ;  /* 0x3000000bff4c7230 */ /* 0x000fe20000004100 */
[----:B------:R-:W-:Y:S01]  /*aa70*/  F2FP.F16.E4M3.UNPACK_B R7, R145 ;  /* 0x00000091ff07723e */ /* 0x000fe200020006ff */
[--C-:B------:R-:W-:Y:S01]  /*aa80*/  HADD2.F32 R77, -RZ, R10.reuse.H0_H0 ;  /* 0x2000000aff4d7230 */ /* 0x100fe20000004100 */
[----:B------:R-:W-:Y:S01]  /*aa90*/  F2FP.F16.E4M3.UNPACK_B R6, R146 ;  /* 0x00000092ff06723e */ /* 0x000fe200020006ff */
[----:B------:R-:W-:Y:S01]  /*aaa0*/  HADD2.F32 R80, -RZ, R10.H1_H1 ;  /* 0x3000000aff507230 */ /* 0x000fe20000004100 */
[----:B------:R-:W-:Y:S01]  /*aab0*/  F2FP.F16.E4M3.UNPACK_B R5, R147 ;  /* 0x00000093ff05723e */ /* 0x000fe200020006ff */
[--C-:B------:R-:W-:Y:S01]  /*aac0*/  HADD2.F32 R81, -RZ, R9.reuse.H0_H0 ;  /* 0x20000009ff517230 */ /* 0x100fe20000004100 */
[----:B-1----:R-:W-:Y:S01]  /*aad0*/  F2FP.F16.E4M3.UNPACK_B R4, R148 ;  /* 0x00000094ff04723e */ /* 0x002fe200020006ff */
[----:B------:R-:W-:Y:S01]  /*aae0*/  HADD2.F32 R83, -RZ, R9.H1_H1 ;  /* 0x30000009ff537230 */ /* 0x000fe20000004100 */
[-C--:B------:R-:W-:Y:S01]  /*aaf0*/  F2FP.F16.E4M3.UNPACK_B R2, R140.reuse ;  /* 0x0000008cff02723e */ /* 0x080fe200020006ff */
[--C-:B------:R-:W-:Y:S01]  /*ab00*/  HADD2.F32 R86, -RZ, R8.reuse.H0_H0 ;  /* 0x20000008ff567230 */ /* 0x100fe20000004100 */
[----:B------:R-:W-:Y:S01]  /*ab10*/  F2FP.F16.E4M3.UNPACK_B R140, R140.H1 ;  /* 0x0000008cff8c723e */ /* 0x000fe200030006ff */
[----:B------:R-:W-:Y:S01]  /*ab20*/  HADD2.F32 R87, -RZ, R8.H1_H1 ;  /* 0x30000008ff577230 */ /* 0x000fe20000004100 */
[----:B------:R-:W-:Y:S01]  /*ab30*/  F2FP.F16.E4M3.UNPACK_B R141, R141.H1 ;  /* 0x0000008dff8d723e */ /* 0x000fe200030006ff */
[--C-:B------:R-:W-:Y:S01]  /*ab40*/  HADD2.F32 R90, -RZ, R7.reuse.H0_H0 ;  /* 0x20000007ff5a7230 */ /* 0x100fe20000004100 */
[----:B------:R-:W-:Y:S01]  /*ab50*/  F2FP.F16.E4M3.UNPACK_B R142, R142.H1 ;  /* 0x0000008eff8e723e */ /* 0x000fe200030006ff */
[----:B------:R-:W-:Y:S01]  /*ab60*/  HADD2.F32 R91, -RZ, R7.H1_H1 ;  /* 0x30000007ff5b7230 */ /* 0x000fe20000004100 */
[----:B------:R-:W-:Y:S01]  /*ab70*/  F2FP.F16.E4M3.UNPACK_B R143, R143.H1 ;  /* 0x0000008fff8f723e */ /* 0x000fe200030006ff */
[--C-:B------:R-:W-:Y:S01]  /*ab80*/  HADD2.F32 R94, -RZ, R6.reuse.H0_H0 ;  /* 0x20000006ff5e7230 */ /* 0x100fe20000004100 */
[----:B------:R-:W-:Y:S01]  /*ab90*/  IADD3 R163, PT, PT, R163, 0xd0, RZ ;  /* 0x000000d0a3a37810 */ /* 0x000fe20007ffe0ff */
[----:B------:R-:W-:Y:S01]  /*aba0*/  HADD2.F32 R95, -RZ, R6.H1_H1 ;  /* 0x30000006ff5f7230 */ /* 0x000fe20000004100 */
[----:B------:R-:W-:Y:S01]  /*abb0*/  F2FP.F16.E4M3.UNPACK_B R107, R149 ;  /* 0x00000095ff6b723e */ /* 0x000fe200020006ff */
[--C-:B------:R-:W-:Y:S01]  /*abc0*/  HADD2.F32 R98, -RZ, R5.reuse.H0_H0 ;  /* 0x20000005ff627230 */ /* 0x100fe20000004100 */
[----:B------:R-:W-:Y:S01]  /*abd0*/  LOP3.LUT R163, R163, 0xfefffff8, RZ, 0xc0, !PT ;  /* 0xfefffff8a3a37812 */ /* 0x000fe200078ec0ff */
[----:B------:R-:W-:Y:S01]  /*abe0*/  HADD2.F32 R99, -RZ, R5.H1_H1 ;  /* 0x30000005ff637230 */ /* 0x000fe20000004100 */
[----:B------:R-:W-:Y:S01]  /*abf0*/  F2FP.F16.E4M3.UNPACK_B R111, R150 ;  /* 0x00000096ff6f723e */ /* 0x000fe200020006ff */
[--C-:B------:R-:W-:Y:S01]  /*ac00*/  HADD2.F32 R102, -RZ, R4.reuse.H0_H0 ;  /* 0x20000004ff667230 */ /* 0x100fe20000004100 */
[----:B------:R-:W-:Y:S01]  /*ac10*/  F2FP.F16.E4M3.UNPACK_B R115, R151 ;  /* 0x00000097ff73723e */ /* 0x000fe200020006ff */
[----:B------:R-:W-:Y:S01]  /*ac20*/  HADD2.F32 R103, -RZ, R4.H1_H1 ;  /* 0x30000004ff677230 */ /* 0x000fe20000004100 */
[----:B------:R-:W-:Y:S01]  /*ac30*/  F2FP.F16.E4M3.UNPACK_B R119, R152 ;  /* 0x00000098ff77723e */ /* 0x000fe200020006ff */
[----:B------:R-:W1:Y:S01]  /*ac40*/  LDTM.x64 R4, tmem[UR4+0xc0] ;  /* 0x0000c004000479ee */ /* 0x000e620008340000 */
[--C-:B------:R-:W-:Y:S01]  /*ac50*/  HADD2.F32 R0, -RZ, R2.reuse.H0_H0 ;  /* 0x20000002ff007230 */ /* 0x100fe20000004100 */
[----:B------:R-:W-:Y:S01]  /*ac60*/  NOP ;  /* 0x0000000000007918 */ /* 0x000fe20000000000 */
[----:B-1----:R1:W-:Y:S01]  /*ac70*/  SYNCS.ARRIVE.TRANS64.RED.A1T0 RZ, [R163+URZ], RZ ;  /* 0x000000ffa3ff79a7 */ /* 0x0023e200081004ff */
[----:B------:R-:W-:Y:S01]  /*ac80*/  HADD2.F32 R2, -RZ, R2.H1_H1 ;  /* 0x30000002ff027230 */ /* 0x000fe20000004100 */
[----:B------:R-:W-:Y:S01]  /*ac90*/  F2FP.F16.E4M3.UNPACK_B R123, R153 ;  /* 0x00000099ff7b723e */ /* 0x000fe200020006ff */
[----:B------:R-:W-:Y:S01]  /*aca0*/  HADD2.F32 R78, -RZ, R141.H1_H1 ;  /* 0x3000008dff4e7230 */ /* 0x000fe20000004100 */
[----:B------:R-:W-:Y:S01]  /*acb0*/  F2FP.F16.E4M3.UNPACK_B R127, R154 ;  /* 0x0000009aff7f723e */ /* 0x000fe200020006ff */
[--C-:B------:R-:W-:Y:S01]  /*acc0*/  HADD2.F32 R106, -RZ, R107.reuse.H0_H0 ;  /* 0x2000006bff6a7230 */ /* 0x100fe20000004100 */
[----:B------:R-:W-:Y:S01]  /*acd0*/  F2FP.F16.E4M3.UNPACK_B R130, R155 ;  /* 0x0000009bff82723e */ /* 0x000fe200020006ff */
[----:B------:R-:W-:Y:S01]  /*ace0*/  HADD2.F32 R107, -RZ, R107.H1_H1 ;  /* 0x3000006bff6b7230 */ /* 0x000fe20000004100 */
[----:B------:R-:W-:Y:S01]  /*acf0*/  F2FP.F16.E4M3.UNPACK_B R144, R144.H1 ;  /* 0x00000090ff90723e */ /* 0x000fe200030006ff */
        /* <DEDUP_REMOVED lines=12> */
[C---:B------:R-:W-:Y:S01]  /*adc0*/  FMUL R4, R70.reuse, R4 ;  /* 0x0000000446047220 */ /* 0x040fe20000400000 */
[C---:B------:R-:W-:Y:S01]  /*add0*/  FMUL R5, R70.reuse, R5 ;  /* 0x0000000546057220 */ /* 0x040fe20000400000 */
[--C-:B------:R-:W-:Y:S02]  /*ade0*/  HADD2.F32 R3, -RZ, R140.reuse.H0_H0 ;  /* 0x2000008cff037230 */ /* 0x100fe40000004100 */
        /* <DEDUP_REMOVED lines=9> */
[----:B------:R-:W-:Y:S02]  /*ae80*/  HADD2.F32 R122, -RZ, R123.H0_H0 ;  /* 0x2000007bff7a7230 */ /* 0x000fe40000004100 */
[C---:B------:R-:W-:Y:S01]  /*ae90*/  FMUL R6, R70.reuse, R6 ;  /* 0x0000000646067220 */ /* 0x040fe20000400000 */
[----:B------:R-:W-:Y:S02]  /*aea0*/  HADD2.F32 R72, -RZ, R140.H1_H1 ;  /* 0x3000008cff487230 */ /* 0x000fe40000004100 */
[C---:B------:R-:W-:Y:S01]  /*aeb0*/  FMUL R7, R70.reuse, R7 ;  /* 0x0000000746077220 */ /* 0x040fe20000400000 */
[----:B------:R-:W-:Y:S02]  /*aec0*/  HADD2.F32 R75, -RZ, R141.H0_H0 ;  /* 0x2000008dff4b7230 */ /* 0x000fe40000004100 */
[C---:B------:R-:W-:Y:S01]  /*aed0*/  FFMA R6, R73.reuse, R3, R6 ;  /* 0x0000000349067223 */ /* 0x040fe20000000006 */
[----:B------:R-:W-:Y:S02]  /*aee0*/  HADD2.F32 R123, -RZ, R123.H1_H1 ;  /* 0x3000007bff7b7230 */ /* 0x000fe40000004100 */
[C---:B------:R-:W-:Y:S01]  /*aef0*/  FFMA R7, R73.reuse, R72, R7 ;  /* 0x0000004849077223 */ /* 0x040fe20000000007 */
[C---:B------:R-:W-:Y:S01]  /*af00*/  FFMA R8, R73.reuse, R74, R8 ;  /* 0x0000004a49087223 */ /* 0x040fe20000000008 */
[----:B------:R-:W-:Y:S01]  /*af10*/  FFMA R9, R73, R76, R9 ;  /* 0x0000004c49097223 */ /* 0x000fe20000000009 */
[--C-:B------:R-:W-:Y:S02]  /*af20*/  HADD2.F32 R126, -RZ, R127.reuse.H0_H0 ;  /* 0x2000007fff7e7230 */ /* 0x100fe40000004100 */
[C---:B------:R-:W-:Y:S01]  /*af30*/  FMUL R10, R70.reuse, R10 ;  /* 0x0000000a460a7220 */ /* 0x040fe20000400000 */
[----:B------:R-:W-:Y:S01]  /*af40*/  F2FP.SATFINITE.E4M3.F32.PACK_AB_MERGE_C R76, R7, R6, RZ ;  /* 0x00000006074c723e */ /* 0x000fe200048070ff */
[C---:B------:R-:W-:Y:S01]  /*af50*/  FMUL R7, R70.reuse, R20 ;  /* 0x0000001446077220 */ /* 0x040fe20000400000 */
[----:B------:R-:W-:Y:S02]  /*af60*/  HADD2.F32 R127, -RZ, R127.H1_H1 ;  /* 0x3000007fff7f7230 */ /* 0x000fe40000004100 */
[C---:B------:R-:W-:Y:S01]  /*af70*/  FFMA R10, R73.reuse, R75, R10 ;  /* 0x0000004b490a7223 */ /* 0x040fe2000000000a */
[----:B------:R-:W-:Y:S02]  /*af80*/  HADD2.F32 R72, -RZ, R130.H0_H0 ;  /* 0x20000082ff487230 */ /* 0x000fe40000004100 */
[C---:B------:R-:W-:Y:S01]  /*af90*/  FMUL R11, R70.reuse, R11 ;  /* 0x0000000b460b7220 */ /* 0x040fe20000400000 */
[--C-:B------:R-:W-:Y:S02]  /*afa0*/  HADD2.F32 R79, -RZ, R142.reuse.H0_H0 ;  /* 0x2000008eff4f7230 */ /* 0x100fe40000004100 */
[C---:B------:R-:W-:Y:S01]  /*afb0*/  FMUL R14, R70.reuse, R14 ;  /* 0x0000000e460e7220 */ /* 0x040fe20000400000 */
[----:B------:R-:W-:Y:S02]  /*afc0*/  HADD2.F32 R82, -RZ, R142.H1_H1 ;  /* 0x3000008eff527230 */ /* 0x000fe40000004100 */
[C---:B------:R-:W-:Y:S01]  /*afd0*/  FFMA R11, R73.reuse, R78, R11 ;  /* 0x0000004e490b7223 */ /* 0x040fe2000000000b */
[C---:B------:R-:W-:Y:S01]  /*afe0*/  FFMA R12, R73.reuse, R77, R12 ;  /* 0x0000004d490c7223 */ /* 0x040fe2000000000c */
[C---:B------:R-:W-:Y:S01]  /*aff0*/  FFMA R13, R73.reuse, R80, R13 ;  /* 0x00000050490d7223 */ /* 0x040fe2000000000d */
[----:B------:R-:W-:Y:S01]  /*b000*/  FFMA R14, R73, R79, R14 ;  /* 0x0000004f490e7223 */ /* 0x000fe2000000000e */
[----:B------:R-:W-:Y:S01]  /*b010*/  HADD2.F32 R75, -RZ, R130.H1_H1 ;  /* 0x30000082ff4b7230 */ /* 0x000fe20000004100 */
[----:B------:R-:W-:Y:S01]  /*b020*/  F2FP.SATFINITE.E4M3.F32.PACK_AB_MERGE_C R78, R11, R10, RZ ;  /* 0x0000000a0b4e723e */ /* 0x000fe200048070ff */
[C---:B------:R-:W-:Y:S01]  /*b030*/  FMUL R10, R70.reuse, R21 ;  /* 0x00000015460a7220 */ /* 0x040fe20000400000 */
[C---:B------:R-:W-:Y:S01]  /*b040*/  FMUL R21, R70.reuse, R28 ;  /* 0x0000001c46157220 */ /* 0x040fe20000400000 */
        /* <DEDUP_REMOVED lines=8> */
[C---:B------:R-:W-:Y:S01]  /*b0d0*/  FMUL R18, R70.reuse, R25 ;  /* 0x0000001946127220 */ /* 0x040fe20000400000 */
[----:B------:R-:W-:Y:S01]  /*b0e0*/  F2FP.SATFINITE.E4M3.F32.PACK_AB_MERGE_C R14, R15, R14, RZ ;  /* 0x0000000e0f0e723e */ /* 0x000fe200048070ff */
        /* <DEDUP_REMOVED lines=8> */
[C---:B------:R-:W-:Y:S01]  /*b170*/  FFMA R11, R73.reuse, R88, R11 ;  /* 0x00000058490b7223 */ /* 0x040fe2000000000b */
[----:B------:R-:W-:Y:S01]  /*b180*/  FMUL R22, R70, R29 ;  /* 0x0000001d46167220 */ /* 0x000fe20000400000 */
        /* <DEDUP_REMOVED lines=13> */
[----:B------:R-:W-:Y:S01]  /*b260*/  FMUL R20, R70, R27 ;  /* 0x0000001b46147220 */ /* 0x000fe20000400000 */
[--C-:B------:R-:W-:Y:S01]  /*b270*/  HADD2.F32 R96, -RZ, R146.reuse.H0_H0 ;  /* 0x20000092ff607230 */ /* 0x100fe20000004100 */
[----:B------:R-:W-:Y:S01]  /*b280*/  F2FP.SATFINITE.E4M3.F32.PACK_AB_MERGE_C R16, R10, R7, R16 ;  /* 0x000000070a10723e */ /* 0x000fe20004807010 */
[----:B------:R-:W-:Y:S02]  /*b290*/  HADD2.F32 R97, -RZ, R146.H1_H1 ;  /* 0x30000092ff617230 */ /* 0x000fe40000004100 */
        /* <DEDUP_REMOVED lines=28> */
[----:B------:R-:W-:Y:S01]  /*b460*/  F2FP.F16.E4M3.UNPACK_B R151, R151.H1 ;  /* 0x00000097ff97723e */ /* 0x000fe200030006ff */
[----:B------:R-:W-:Y:S01]  /*b470*/  FMUL R38, R70, R45 ;  /* 0x0000002d46267220 */ /* 0x000fe20000400000 */
[----:B------:R-:W-:Y:S01]  /*b480*/  F2FP.SATFINITE.E4M3.F32.PACK_AB_MERGE_C R19, R28, R27, RZ ;  /* 0x0000001b1c13723e */ /* 0x000fe200048070ff */
[----:B------:R-:W-:Y:S01]  /*b490*/  FFMA R31, R73, R104, R31 ;  /* 0x00000068491f7223 */ /* 0x000fe2000000001f */
[C---:B------:R-:W-:Y:S01]  /*b4a0*/  FMUL R45, R70.reuse, R52 ;  /* 0x00000034462d7220 */ /* 0x040fe20000400000 */
[C---:B------:R-:W-:Y:S01]  /*b4b0*/  FMUL R52, R70.reuse, R59 ;  /* 0x0000003b46347220 */ /* 0x040fe20000400000 */
[----:B------:R-:W-:Y:S01]  /*b4c0*/  F2FP.F16.E4M3.UNPACK_B R152, R152.H1 ;  /* 0x00000098ff98723e */ /* 0x000fe200030006ff */
[C---:B------:R-:W-:Y:S01]  /*b4d0*/  FMUL R59, R70.reuse, R66 ;  /* 0x00000042463b7220 */ /* 0x040fe20000400000 */
[----:B------:R-:W-:Y:S01]  /*b4e0*/  F2FP.SATFINITE.E4M3.F32.PACK_AB_MERGE_C R66, R13, R12, R14 ;  /* 0x0000000c0d42723e */ /* 0x000fe2000480700e */
        /* <DEDUP_REMOVED lines=11> */
[C---:B------:R-:W-:Y:S01]  /*b5a0*/  FFMA R35, R73.reuse, R108, R35 ;  /* 0x0000006c49237223 */ /* 0x040fe20000000023 */
[C---:B------:R-:W-:Y:S01]  /*b5b0*/  FMUL R36, R70.reuse, R43 ;  /* 0x0000002b46247220 */ /* 0x040fe20000400000 */
[--C-:B------:R-:W-:Y:S02]  /*b5c0*/  HADD2.F32 R112, -RZ, R150.reuse.H0_H0 ;  /* 0x20000096ff707230 */ /* 0x100fe40000004100 */
[C---:B------:R-:W-:Y:S01]  /*b5d0*/  FMUL R39, R70.reuse, R46 ;  /* 0x0000002e46277220 */ /* 0x040fe20000400000 */
        /* <DEDUP_REMOVED lines=13> */
[C---:B------:R-:W-:Y:S01]  /*b6b0*/  FMUL R46, R70.reuse, R53 ;  /* 0x00000035462e7220 */ /* 0x040fe20000400000 */
[--C-:B------:R-:W-:Y:S02]  /*b6c0*/  HADD2.F32 R120, -RZ, R152.reuse.H0_H0 ;  /* 0x20000098ff787230 */ /* 0x100fe40000004100 */
[C---:B------:R-:W-:Y:S01]  /*b6d0*/  FMUL R50, R70.reuse, R57 ;  /* 0x0000003946327220 */ /* 0x040fe20000400000 */
[C---:B------:R-:W-:Y:S01]  /*b6e0*/  FMUL R51, R70.reuse, R58 ;  /* 0x0000003a46337220 */ /* 0x040fe20000400000 */
[C---:B------:R-:W-:Y:S01]  /*b6f0*/  FMUL R53, R70.reuse, R60 ;  /* 0x0000003c46357220 */ /* 0x040fe20000400000 */
[C---:B------:R-:W-:Y:S01]  /*b700*/  FFMA R43, R73.reuse, R116, R43 ;  /* 0x00000074492b7223 */ /* 0x040fe2000000002b */
[----:B------:R-:W-:Y:S02]  /*b710*/  HADD2.F32 R121, -RZ, R152.H1_H1 ;  /* 0x30000098ff797230 */ /* 0x000fe40000004100 */
[C---:B------:R-:W-:Y:S01]  /*b720*/  FMUL R47, R70.reuse, R54 ;  /* 0x00000036462f7220 */ /* 0x040fe20000400000 */
[C---:B------:R-:W-:Y:S01]  /*b730*/  FMUL R57, R70.reuse, R64 ;  /* 0x0000004046397220 */ /* 0x040fe20000400000 */
[C---:B------:R-:W-:Y:S01]  /*b740*/  FMUL R58, R70.reuse, R65 ;  /* 0x00000041463a7220 */ /* 0x040fe20000400000 */
[C---:B------:R-:W-:Y:S01]  /*b750*/  FMUL R60, R70.reuse, R67 ;  /* 0x00000043463c7220 */ /* 0x040fe20000400000 */
[----:B------:R-:W-:Y:S01]  /*b760*/  FFMA R44, R73, R117, R44 ;  /* 0x00000075492c7223 */ /* 0x000fe2000000002c */
[C---:B------:R-:W-:Y:S01]  /*b770*/  FMUL R48, R70.reuse, R55 ;  /* 0x0000003746307220 */ /* 0x040fe20000400000 */
[----:B------:R-:W-:Y:S01]  /*b780*/  F2FP.SATFINITE.E4M3.F32.PACK_AB_MERGE_C R64, R5, R4, R76 ;  /* 0x000000040540723e */ /* 0x000fe2000480704c */
[----:B------:R-:W-:Y:S01]  /*b790*/  FFMA R45, R73, R118, R45 ;  /* 0x00000076492d7223 */ /* 0x000fe2000000002d */
[----:B------:R-:W-:Y:S01]  /*b7a0*/  F2FP.SATFINITE.E4M3.F32.PACK_AB_MERGE_C R65, R9, R8, R78 ;  /* 0x000000080941723e */ /* 0x000fe2000480704e */
[----:B------:R-:W-:Y:S01]  /*b7b0*/  FMUL R49, R70, R56 ;  /* 0x0000003846317220 */ /* 0x000fe20000400000 */
[----:B------:R-:W-:Y:S01]  /*b7c0*/  F2FP.SATFINITE.E4M3.F32.PACK_AB_MERGE_C R67, R2, R0, R3 ;  /* 0x000000000243723e */ /* 0x000fe20004807003 */
[C---:B------:R-:W-:Y:S01]  /*b7d0*/  FFMA R46, R73.reuse, R119, R46 ;  /* 0x00000077492e7223 */ /* 0x040fe2000000002e */
[----:B------:R-:W-:Y:S01]  /*b7e0*/  F2FP.F16.E4M3.UNPACK_B R154, R154.H1 ;  /* 0x0000009aff9a723e */ /* 0x000fe200030006ff */
[--C-:B------:R-:W-:Y:S02]  /*b7f0*/  HADD2.F32 R124, -RZ, R153.reuse.H0_H0 ;  /* 0x20000099ff7c7230 */ /* 0x100fe40000004100 */
[C---:B------:R-:W-:Y:S01]  /*b800*/  FFMA R47, R73.reuse, R120, R47 ;  /* 0x00000078492f7223 */ /* 0x040fe2000000002f */
[----:B------:R1:W-:Y:S01]  /*b810*/  STS.128 [R137+UR44+0xa200], R64 ;  /* 0x00a2004089007988 */ /* 0x0003e20008000c2c */
[----:B------:R-:W-:Y:S02]  /*b820*/  HADD2.F32 R125, -RZ, R153.H1_H1 ;  /* 0x30000099ff7d7230 */ /* 0x000fe40000004100 */
[C---:B------:R-:W-:Y:S01]  /*b830*/  FFMA R48, R73.reuse, R121, R48 ;  /* 0x0000007949307223 */ /* 0x040fe20000000030 */
[C---:B------:R-:W-:Y:S01]  /*b840*/  FFMA R49, R73.reuse, R122, R49 ;  /* 0x0000007a49317223 */ /* 0x040fe20000000031 */
[----:B------:R-:W-:Y:S01]  /*b850*/  F2FP.F16.E4M3.UNPACK_B R155, R155.H1 ;  /* 0x0000009bff9b723e */ /* 0x000fe200030006ff */
[C---:B------:R-:W-:Y:S01]  /*b860*/  FFMA R50, R73.reuse, R123, R50 ;  /* 0x0000007b49327223 */ /* 0x040fe20000000032 */
[----:B------:R-:W-:Y:S01]  /*b870*/  FMUL R54, R70, R61 ;  /* 0x0000003d46367220 */ /* 0x000fe20000400000 */
[--C-:B------:R-:W-:Y:S01]  /*b880*/  HADD2.F32 R128, -RZ, R154.reuse.H0_H0 ;  /* 0x2000009aff807230 */ /* 0x100fe20000004100 */
[----:B------:R1:W-:Y:S01]  /*b890*/  STS.128 [R178+0xa010], R16 ;  /* 0x00a01010b2007388 */ /* 0x0003e20000000c00 */
[----:B------:R-:W-:Y:S01]  /*b8a0*/  F2FP.SATFINITE.E4M3.F32.PACK_AB_MERGE_C R35, R36, R35, RZ ;  /* 0x000000232423723e */ /* 0x000fe200048070ff */
[C---:B------:R-:W-:Y:S01]  /*b8b0*/  FFMA R51, R73.reuse, R124, R51 ;  /* 0x0000007c49337223 */ /* 0x040fe20000000033 */
[----:B------:R-:W-:Y:S01]  /*b8c0*/  F2FP.SATFINITE.E4M3.F32.PACK_AB_MERGE_C R39, R40, R39, RZ ;  /* 0x000000272827723e */ /* 0x000fe200048070ff */
[----:B------:R-:W-:Y:S02]  /*b8d0*/  HADD2.F32 R129, -RZ, R154.H1_H1 ;  /* 0x3000009aff817230 */ /* 0x000fe40000004100 */
[C---:B------:R-:W-:Y:S01]  /*b8e0*/  FMUL R55, R70.reuse, R62 ;  /* 0x0000003e46377220 */ /* 0x040fe20000400000 */
[C---:B------:R-:W-:Y:S01]  /*b8f0*/  FFMA R52, R73.reuse, R125, R52 ;  /* 0x0000007d49347223 */ /* 0x040fe20000000034 */
[----:B------:R-:W-:Y:S01]  /*b900*/  FMUL R56, R70, R63 ;  /* 0x0000003f46387220 */ /* 0x000fe20000400000 */
[C---:B------:R-:W-:Y:S01]  /*b910*/  FFMA R53, R73.reuse, R126, R53 ;  /* 0x0000007e49357223 */ /* 0x040fe20000000035 */
[C---:B------:R-:W-:Y:S01]  /*b920*/  FFMA R54, R73.reuse, R127, R54 ;  /* 0x0000007f49367223 */ /* 0x040fe20000000036 */
[--C-:B------:R-:W-:Y:S02]  /*b930*/  HADD2.F32 R74, -RZ, R155.reuse.H0_H0 ;  /* 0x2000009bff4a7230 */ /* 0x100fe40000004100 */
[C---:B------:R-:W-:Y:S01]  /*b940*/  FFMA R55, R73.reuse, R128, R55 ;  /* 0x0000008049377223 */ /* 0x040fe20000000037 */
[----:B------:R-:W-:Y:S02]  /*b950*/  HADD2.F32 R131, -RZ, R155.H1_H1 ;  /* 0x3000009bff837230 */ /* 0x000fe40000004100 */
[C---:B------:R-:W-:Y:S01]  /*b960*/  FFMA R56, R73.reuse, R129, R56 ;  /* 0x0000008149387223 */ /* 0x040fe20000000038 */
[----:B------:R-:W-:Y:S01]  /*b970*/  F2FP.SATFINITE.E4M3.F32.PACK_AB_MERGE_C R43, R44, R43, RZ ;  /* 0x0000002b2c2b723e */ /* 0x000fe200048070ff */
[C---:B------:R-:W-:Y:S01]  /*b980*/  FFMA R57, R73.reuse, R72, R57 ;  /* 0x0000004849397223 */ /* 0x040fe20000000039 */
[C---:B------:R-:W-:Y:S01]  /*b990*/  FFMA R58, R73.reuse, R75, R58 ;  /* 0x0000004b493a7223 */ /* 0x040fe2000000003a */
[C---:B------:R-:W-:Y:S01]  /*b9a0*/  FFMA R59, R73.reuse, R74, R59 ;  /* 0x0000004a493b7223 */ /* 0x040fe2000000003b */
[----:B------:R-:W-:Y:S01]  /*b9b0*/  F2FP.SATFINITE.E4M3.F32.PACK_AB_MERGE_C R33, R34, R33, R35 ;  /* 0x000000212221723e */ /* 0x000fe20004807023 */
[----:B------:R-:W-:Y:S01]  /*b9c0*/  FFMA R60, R73, R131, R60 ;  /* 0x00000083493c7223 */ /* 0x000fe2000000003c */
[----:B------:R-:W-:Y:S02]  /*b9d0*/  F2FP.SATFINITE.E4M3.F32.PACK_AB_MERGE_C R32, R30, R29, R32 ;  /* 0x0000001d1e20723e */ /* 0x000fe40004807020 */
        /* <DEDUP_REMOVED lines=11> */
[----:B------:R-:W-:Y:S03]  /*ba90*/  IADD3 R68, PT, PT, R68, 0x1, RZ ;  /* 0x0000000144447810 */ /* 0x000fe60007ffe0ff */
        /* <DEDUP_REMOVED lines=18> */
.L_x_143:
[----:B------:R-:W-:Y:S05]  /*bbc0*/  BSYNC.RECONVERGENT B0 ;  /* 0x0000000000007941 */ /* 0x000fea0003800200 */
.L_x_142:
[----:B------:R-:W-:Y:S01]  /*bbd0*/  R2UR UR5, R160 ;  /* 0x00000000a00572ca */ /* 0x000fe200000e0000 */
[----:B------:R-:W-:Y:S01]  /*bbe0*/  BAR.SYNC.DEFER_BLOCKING 0x1, 0x80 ;  /* 0x0042000000007b1d */ /* 0x000fe20000010000 */
[----:B------:R-:W-:Y:S01]  /*bbf0*/  R2UR UR4, R161 ;  /* 0x00000000a10472ca */ /* 0x000fe200000e0000 */
[----:B------:R-:W-:Y:S01]  /*bc00*/  UISETP.NE.AND UP0, UPT, UR46, URZ, UPT ;  /* 0x000000ff2e00728c */ /* 0x000fe2000bf05270 */
[----:B------:R-:W-:Y:S02]  /*bc10*/  ISETP.NE.AND P0, PT, R164, 0x2, PT ;  /* 0x00000002a400780c */ /* 0x000fe40003f05270 */
[----:B------:R-:W-:Y:S02]  /*bc20*/  ISETP.NE.AND P1, PT, R68, 0x2, PT ;  /* 0x000000024400780c */ /* 0x000fe40003f25270 */
[----:B------:R-:W-:Y:S02]  /*bc30*/  SEL R0, RZ, 0x1, P0 ;  /* 0x00000001ff007807 */ /* 0x000fe40000000000 */
[----:B------:R-:W-:Y:S02]  /*bc40*/  SEL R3, RZ, 0x1, P1 ;  /* 0x00000001ff037807 */ /* 0x000fe40000800000 */
[----:B------:R-:W-:Y:S01]  /*bc50*/  LOP3.LUT R169, R169, R0, RZ, 0x3c, !PT ;  /* 0x00000000a9a97212 */ /* 0x000fe200078e3cff */
[----:B------:R-:W-:Y:S01]  /*bc60*/  UIADD3 UR20, UPT, UPT, UR37, UR5, URZ ;  /* 0x0000000525147290 */ /* 0x000fe2000fffe0ff */
[----:B------:R-:W-:Y:S01]  /*bc70*/  LOP3.LUT R170, R170, R3, RZ, 0x3c, !PT ;  /* 0x00000003aaaa7212 */ /* 0x000fe200078e3cff */
[----:B------:R-:W-:Y:S01]  /*bc80*/  UIADD3 UR16, UPT, UPT, UR38, UR4, URZ ;  /* 0x0000000426107290 */ /* 0x000fe2000fffe0ff */
[----:B------:R-:W-:Y:S02]  /*bc90*/  SEL R164, R164, RZ, P0 ;  /* 0x000000ffa4a47207 */ /* 0x000fe40000000000 */
[----:B------:R-:W-:Y:S01]  /*bca0*/  SEL R68, R68, RZ, P1 ;  /* 0x000000ff44447207 */ /* 0x000fe20000800000 */
[----:B------:R-:W-:Y:S01]  /*bcb0*/  UMOV UR36, UR59 ;  /* 0x0000003b00247c82 */ /* 0x000fe20008000000 */
[----:B------:R-:W-:Y:S07]  /*bcc0*/  BRA.U UP0, `(.L_x_144) ;  /* 0xffffff9900787547 */ /* 0x000fee000b83ffff */
[----:B------:R-:W-:Y:S05]  /*bcd0*/  EXIT ;  /* 0x000000000000794d */ /* 0x000fea0003800000 */
.L_x_24:
[----:B--2---:R2:W3:Y:S02]  /*bce0*/  SYNCS.PHASECHK.TRANS64.TRYWAIT P0, [R3+URZ+0xf0], R2 ;  /* 0x0000f002030075a7 */ /* 0x0044e400080011ff */
[----:B---3--:R-:W-:Y:S05]  /*bcf0*/  @!P0 NANOSLEEP.SYNCS 0x989680 ;  /* 0x009896800000895d */ /* 0x008fea0003900000 */
[----:B------:R-:W3:Y:S02]  /*bd00*/  @!P0 SYNCS.PHASECHK.TRANS64 P0, [R3+URZ+0xf0], R2 ;  /* 0x0000f002030085a7 */ /* 0x000ee400080010ff */
[----:B---3--:R-:W-:Y:S05]  /*bd10*/  @!P0 BRA `(.L_x_24) ;  /* 0xfffffffc00f08947 */ /* 0x008fea000383ffff */
[----:B------:R-:W-:Y:S05]  /*bd20*/  BRA `(.L_x_145) ;  /* 0xffffff5c003c7947 */ /* 0x000fea000383ffff */
.L_x_27:
[----:B-1----:R-:W-:-:S07]  /*bd30*/  MOV R0, UR33 ;  /* 0x0000002100007c02 */ /* 0x002fce0008000f00 */
.L_x_146:
[----:B-1----:R1:W2:Y:S02]  /*bd40*/  SYNCS.PHASECHK.TRANS64.TRYWAIT P0, [R0+URZ+0x28], R3 ;  /* 0x00002803000075a7 */ /* 0x0022a400080011ff */
[----:B--2---:R-:W-:Y:S05]  /*bd50*/  @!P0 NANOSLEEP.SYNCS 0x989680 ;  /* 0x009896800000895d */ /* 0x004fea0003900000 */
[----:B------:R-:W2:Y:S02]  /*bd60*/  @!P0 SYNCS.PHASECHK.TRANS64 P0, [R0+URZ+0x28], R3 ;  /* 0x00002803000085a7 */ /* 0x000ea400080010ff */
[----:B--2---:R-:W-:Y:S05]  /*bd70*/  @!P0 BRA `(.L_x_146) ;  /* 0xfffffffc00f08947 */ /* 0x004fea000383ffff */
[----:B------:R-:W-:Y:S05]  /*bd80*/  BRA `(.L_x_26) ;  /* 0xffffff5c00947947 */ /* 0x000fea000383ffff */
.L_x_34:
[----:B-1----:R-:W-:-:S07]  /*bd90*/  MOV R0, UR17 ;  /* 0x0000001100007c02 */ /* 0x002fce0008000f00 */
.L_x_147:
[----:B-1----:R1:W2:Y:S02]  /*bda0*/  SYNCS.PHASECHK.TRANS64.TRYWAIT P0, [R0+URZ+0x28], R3 ;  /* 0x00002803000075a7 */ /* 0x0022a400080011ff */
[----:B--2---:R-:W-:Y:S05]  /*bdb0*/  @!P0 NANOSLEEP.SYNCS 0x989680 ;  /* 0x009896800000895d */ /* 0x004fea0003900000 */
[----:B------:R-:W2:Y:S02]  /*bdc0*/  @!P0 SYNCS.PHASECHK.TRANS64 P0, [R0+URZ+0x28], R3 ;  /* 0x00002803000085a7 */ /* 0x000ea400080010ff */
[----:B--2---:R-:W-:Y:S05]  /*bdd0*/  @!P0 BRA `(.L_x_147) ;  /* 0xfffffffc00f08947 */ /* 0x004fea000383ffff */
[----:B------:R-:W-:Y:S05]  /*bde0*/  BRA `(.L_x_33) ;  /* 0xffffff6000547947 */ /* 0x000fea000383ffff */
.L_x_39:
[----:B-1----:R1:W2:Y:S02]  /*bdf0*/  SYNCS.PHASECHK.TRANS64.TRYWAIT P0, [R3+URZ+0xa0], R0 ;  /* 0x0000a000030075a7 */ /* 0x0022a400080011ff */
[----:B--2---:R-:W-:Y:S05]  /*be00*/  @!P0 NANOSLEEP.SYNCS 0x989680 ;  /* 0x009896800000895d */ /* 0x004fea0003900000 */
[----:B------:R-:W2:Y:S02]  /*be10*/  @!P0 SYNCS.PHASECHK.TRANS64 P0, [R3+URZ+0xa0], R0 ;  /* 0x0000a000030085a7 */ /* 0x000ea400080010ff */
[----:B--2---:R-:W-:Y:S05]  /*be20*/  @!P0 BRA `(.L_x_39) ;  /* 0xfffffffc00f08947 */ /* 0x004fea000383ffff */
[----:B------:R-:W-:Y:S05]  /*be30*/  BRA `(.L_x_148) ;  /* 0xffffff6000fc7947 */ /* 0x000fea000383ffff */
.L_x_43:
[----:B-1----:R-:W-:-:S07]  /*be40*/  MOV R0, UR4 ;  /* 0x0000000400007c02 */ /* 0x002fce0008000f00 */
.L_x_149:
[----:B-1----:R1:W2:Y:S02]  /*be50*/  SYNCS.PHASECHK.TRANS64.TRYWAIT P0, [R0+URZ], R3 ;  /* 0x00000003000075a7 */ /* 0x0022a400080011ff */
[----:B--2---:R-:W-:Y:S05]  /*be60*/  @!P0 NANOSLEEP.SYNCS 0x989680 ;  /* 0x009896800000895d */ /* 0x004fea0003900000 */
[----:B------:R-:W2:Y:S02]  /*be70*/  @!P0 SYNCS.PHASECHK.TRANS64 P0, [R0+URZ], R3 ;  /* 0x00000003000085a7 */ /* 0x000ea400080010ff */
[----:B--2---:R-:W-:Y:S05]  /*be80*/  @!P0 BRA `(.L_x_149) ;  /* 0xfffffffc00f08947 */ /* 0x004fea000383ffff */
[----:B------:R-:W-:Y:S05]  /*be90*/  BRA `(.L_x_150) ;  /* 0xffffff6800a87947 */ /* 0x000fea000383ffff */
.L_x_44:
[----:B------:R-:W-:-:S07]  /*bea0*/  MOV R0, UR5 ;  /* 0x0000000500007c02 */ /* 0x000fce0008000f00 */
.L_x_151:
[----:B-1----:R1:W2:Y:S02]  /*beb0*/  SYNCS.PHASECHK.TRANS64.TRYWAIT P0, [R0+URZ], R3 ;  /* 0x00000003000075a7 */ /* 0x0022a400080011ff */
[----:B--2---:R-:W-:Y:S05]  /*bec0*/  @!P0 NANOSLEEP.SYNCS 0x989680 ;  /* 0x009896800000895d */ /* 0x004fea0003900000 */
[----:B------:R-:W2:Y:S02]  /*bed0*/  @!P0 SYNCS.PHASECHK.TRANS64 P0, [R0+URZ], R3 ;  /* 0x00000003000085a7 */ /* 0x000ea400080010ff */
[----:B--2---:R-:W-:Y:S05]  /*bee0*/  @!P0 BRA `(.L_x_151) ;  /* 0xfffffffc00f08947 */ /* 0x004fea000383ffff */
[----:B------:R-:W-:Y:S05]  /*bef0*/  BRA `(.L_x_152) ;  /* 0xffffff6800b47947 */ /* 0x000fea000383ffff */
.L_x_45:
[----:B------:R-:W-:-:S07]  /*bf00*/  MOV R0, UR5 ;  /* 0x0000000500007c02 */ /* 0x000fce0008000f00 */
.L_x_153:
[----:B-1----:R1:W2:Y:S02]  /*bf10*/  SYNCS.PHASECHK.TRANS64.TRYWAIT P0, [R0+URZ], R3 ;  /* 0x00000003000075a7 */ /* 0x0022a400080011ff */
[----:B--2---:R-:W-:Y:S05]  /*bf20*/  @!P0 NANOSLEEP.SYNCS 0x989680 ;  /* 0x009896800000895d */ /* 0x004fea0003900000 */
[----:B------:R-:W2:Y:S02]  /*bf30*/  @!P0 SYNCS.PHASECHK.TRANS64 P0, [R0+URZ], R3 ;  /* 0x00000003000085a7 */ /* 0x000ea400080010ff */
[----:B--2---:R-:W-:Y:S05]  /*bf40*/  @!P0 BRA `(.L_x_153) ;  /* 0xfffffffc00f08947 */ /* 0x004fea000383ffff */
[----:B------:R-:W-:Y:S05]  /*bf50*/  BRA `(.L_x_154) ;  /* 0xffffff6800c07947 */ /* 0x000fea000383ffff */
.L_x_46:
[----:B------:R-:W-:-:S07]  /*bf60*/  MOV R0, UR5 ;  /* 0x0000000500007c02 */ /* 0x000fce0008000f00 */
.L_x_155:
[----:B-1----:R1:W2:Y:S02]  /*bf70*/  SYNCS.PHASECHK.TRANS64.TRYWAIT P0, [R0+URZ], R3 ;  /* 0x00000003000075a7 */ /* 0x0022a400080011ff */
[----:B--2---:R-:W-:Y:S05]  /*bf80*/  @!P0 NANOSLEEP.SYNCS 0x989680 ;  /* 0x009896800000895d */ /* 0x004fea0003900000 */
[----:B------:R-:W2:Y:S02]  /*bf90*/  @!P0 SYNCS.PHASECHK.TRANS64 P0, [R0+URZ], R3 ;  /* 0x00000003000085a7 */ /* 0x000ea400080010ff */
[----:B--2---:R-:W-:Y:S05]  /*bfa0*/  @!P0 BRA `(.L_x_155) ;  /* 0xfffffffc00f08947 */ /* 0x004fea000383ffff */
[----:B------:R-:W-:Y:S05]  /*bfb0*/  BRA `(.L_x_156) ;  /* 0xffffff6800cc7947 */ /* 0x000fea000383ffff */
.L_x_49:
[----:B-1----:R1:W2:Y:S02]  /*bfc0*/  SYNCS.PHASECHK.TRANS64.TRYWAIT P0, [R0+URZ+0xe0], R5 ;  /* 0x0000e005000075a7 */ /* 0x0022a400080011ff */
[----:B--2---:R-:W-:Y:S05]  /*bfd0*/  @!P0 NANOSLEEP.SYNCS 0x989680 ;  /* 0x009896800000895d */ /* 0x004fea0003900000 */
[----:B------:R-:W2:Y:S02]  /*bfe0*/  @!P0 SYNCS.PHASECHK.TRANS64 P0, [R0+URZ+0xe0], R5 ;  /* 0x0000e005000085a7 */ /* 0x000ea400080010ff */
[----:B--2---:R-:W-:Y:S05]  /*bff0*/  @!P0 BRA `(.L_x_49) ;  /* 0xfffffffc00f08947 */ /* 0x004fea000383ffff */
[----:B------:R-:W-:Y:S05]  /*c000*/  BRA `(.L_x_157) ;  /* 0xffffff6c00287947 */ /* 0x000fea000383ffff */
.L_x_50:
[----:B------:R-:W-:-:S07]  /*c010*/  MOV R0, UR4 ;  /* 0x0000000400007c02 */ /* 0x000fce0008000f00 */
.L_x_158:
[----:B-1----:R1:W2:Y:S02]  /*c020*/  SYNCS.PHASECHK.TRANS64.TRYWAIT P0, [R0+URZ+0xb0], R7 ;  /* 0x0000b007000075a7 */ /* 0x0022a400080011ff */
[----:B--2---:R-:W-:Y:S05]  /*c030*/  @!P0 NANOSLEEP.SYNCS 0x989680 ;  /* 0x009896800000895d */ /* 0x004fea0003900000 */
[----:B------:R-:W2:Y:S02]  /*c040*/  @!P0 SYNCS.PHASECHK.TRANS64 P0, [R0+URZ+0xb0], R7 ;  /* 0x0000b007000085a7 */ /* 0x000ea400080010ff */
[----:B--2---:R-:W-:Y:S05]  /*c050*/  @!P0 BRA `(.L_x_158) ;  /* 0xfffffffc00f08947 */ /* 0x004fea000383ffff */
[----:B------:R-:W-:Y:S05]  /*c060*/  BRA `(.L_x_159) ;  /* 0xffffff6c00387947 */ /* 0x000fea000383ffff */
.L_x_51:
[----:B-1----:R1:W2:Y:S02]  /*c070*/  SYNCS.PHASECHK.TRANS64.TRYWAIT P1, [R0+URZ+0xa0], R5 ;  /* 0x0000a005000075a7 */ /* 0x0022a400080211ff */
[----:B--2---:R-:W-:Y:S05]  /*c080*/  @!P1 NANOSLEEP.SYNCS 0x989680 ;  /* 0x009896800000995d */ /* 0x004fea0003900000 */
[----:B------:R-:W2:Y:S02]  /*c090*/  @!P1 SYNCS.PHASECHK.TRANS64 P1, [R0+URZ+0xa0], R5 ;  /* 0x0000a005000095a7 */ /* 0x000ea400080210ff */
[----:B--2---:R-:W-:Y:S05]  /*c0a0*/  @!P1 BRA `(.L_x_51) ;  /* 0xfffffffc00f09947 */ /* 0x004fea000383ffff */
[----:B------:R-:W-:Y:S05]  /*c0b0*/  BRA `(.L_x_160) ;  /* 0xffffff6c00687947 */ /* 0x000fea000383ffff */
.L_x_54:
[----:B------:R-:W-:-:S07]  /*c0c0*/  MOV R0, UR4 ;  /* 0x0000000400007c02 */ /* 0x000fce0008000f00 */
.L_x_161:
[----:B-1----:R1:W2:Y:S02]  /*c0d0*/  SYNCS.PHASECHK.TRANS64.TRYWAIT P0, [R0+URZ+0xb0], R3 ;  /* 0x0000b003000075a7 */ /* 0x0022a400080011ff */
[----:B--2---:R-:W-:Y:S05]  /*c0e0*/  @!P0 NANOSLEEP.SYNCS 0x989680 ;  /* 0x009896800000895d */ /* 0x004fea0003900000 */
[----:B------:R-:W2:Y:S02]  /*c0f0*/  @!P0 SYNCS.PHASECHK.TRANS64 P0, [R0+URZ+0xb0], R3 ;  /* 0x0000b003000085a7 */ /* 0x000ea400080010ff */
[----:B--2---:R-:W-:Y:S05]  /*c100*/  @!P0 BRA `(.L_x_161) ;  /* 0xfffffffc00f08947 */ /* 0x004fea000383ffff */
[----:B------:R-:W-:Y:S05]  /*c110*/  BRA `(.L_x_53) ;  /* 0xffffff6c00bc7947 */ /* 0x000fea000383ffff */
.L_x_63:
[----:B-1----:R-:W-:-:S04]  /*c120*/  MOV R5, UR5 ;  /* 0x0000000500057c02 */ /* 0x002fc80008000f00 */
[----:B------:R1:W2:Y:S03]  /*c130*/  SYNCS.PHASECHK.TRANS64.TRYWAIT P0, [R5+URZ+0x8], R6 ;  /* 0x00000806050075a7 */ /* 0x0002a600080011ff */
[----:B--2---:R-:W-:Y:S05]  /*c140*/  @!P0 NANOSLEEP.SYNCS 0x989680 ;  /* 0x009896800000895d */ /* 0x004fea0003900000 */
[----:B------:R-:W2:Y:S02]  /*c150*/  @!P0 SYNCS.PHASECHK.TRANS64 P0, [R5+URZ+0x8], R6 ;  /* 0x00000806050085a7 */ /* 0x000ea400080010ff */
[----:B--2---:R-:W-:Y:S05]  /*c160*/  @!P0 BRA `(.L_x_63) ;  /* 0xfffffffc00ec8947 */ /* 0x004fea000383ffff */
[----:B------:R-:W-:Y:S05]  /*c170*/  BRA `(.L_x_62) ;  /* 0xffffff7000707947 */ /* 0x000fea000383ffff */
.L_x_65:
[----:B------:R-:W-:Y:S01]  /*c180*/  BSSY B0, `(.L_x_162) ;  /* 0x0000006000007945 */ /* 0x000fe20003800000 */
[----:B------:R-:W-:-:S07]  /*c190*/  MOV R15, 0xffffffff ;  /* 0xffffffff000f7802 */ /* 0x000fce0000000f00 */
[----:B-1---5:R-:W-:Y:S05]  /*c1a0*/  WARPSYNC.COLLECTIVE R15, `(.L_x_163) ;  /* 0x000000000f0c7348 */ /* 0x022fea0003c00000 */
[----:B------:R-:W-:Y:S02]  /*c1b0*/  ELECT P6, UR79, PT ;  /* 0x00000000004f782f */ /* 0x000fe400038c0000 */
[----:B------:R-:W-:Y:S01]  /*c1c0*/  MOV R14, UR79 ;  /* 0x0000004f000e7c02 */ /* 0x000fe20008000f00 */
[----:B-1---5:R-:W-:Y:S10]  /*c1d0*/  ENDCOLLECTIVE ;  /* 0x000000000000791b */ /* 0x022ff40003800000 */
.L_x_163:
[----:B------:R-:W-:Y:S05]  /*c1e0*/  BSYNC B0 ;  /* 0x0000000000007941 */ /* 0x000fea0003800000 */
.L_x_162:
[----:B------:R-:W-:Y:S01]  /*c1f0*/  PLOP3.LUT P0, PT, P6, PT, PT, 0x80, 0x8 ;  /* 0x000000000008781c */ /* 0x000fe2000370f070 */
[----:B------:R-:W-:-:S12]  /*c200*/  BRA `(.L_x_164) ;  /* 0xffffff70009c7947 */ /* 0x000fd8000383ffff */
.L_x_67:
[----:B-1----:R-:W-:-:S04]  /*c210*/  MOV R3, UR5 ;  /* 0x0000000500037c02 */ /* 0x002fc80008000f00 */
[----:B------:R1:W2:Y:S03]  /*c220*/  SYNCS.PHASECHK.TRANS64.TRYWAIT P0, [R3+URZ+0x8], R4 ;  /* 0x00000804030075a7 */ /* 0x0002a600080011ff */
[----:B--2---:R-:W-:Y:S05]  /*c230*/  @!P0 NANOSLEEP.SYNCS 0x989680 ;  /* 0x009896800000895d */ /* 0x004fea0003900000 */
[----:B------:R-:W2:Y:S02]  /*c240*/  @!P0 SYNCS.PHASECHK.TRANS64 P0, [R3+URZ+0x8], R4 ;  /* 0x00000804030085a7 */ /* 0x000ea400080010ff */
[----:B--2---:R-:W-:Y:S05]  /*c250*/  @!P0 BRA `(.L_x_67) ;  /* 0xfffffffc00ec8947 */ /* 0x004fea000383ffff */
[----:B------:R-:W-:Y:S05]  /*c260*/  BRA `(.L_x_66) ;  /* 0xffffff7000a07947 */ /* 0x000fea000383ffff */
.L_x_68:
[----:B-1----:R1:W2:Y:S02]  /*c270*/  SYNCS.PHASECHK.TRANS64.TRYWAIT P0, [R0+URZ+0xa0], R5 ;  /* 0x0000a005000075a7 */ /* 0x0022a400080011ff */
[----:B--2---:R-:W-:Y:S05]  /*c280*/  @!P0 NANOSLEEP.SYNCS 0x989680 ;  /* 0x009896800000895d */ /* 0x004fea0003900000 */
[----:B------:R-:W2:Y:S02]  /*c290*/  @!P0 SYNCS.PHASECHK.TRANS64 P0, [R0+URZ+0xa0], R5 ;  /* 0x0000a005000085a7 */ /* 0x000ea400080010ff */
[----:B--2---:R-:W-:Y:S05]  /*c2a0*/  @!P0 BRA `(.L_x_68) ;  /* 0xfffffffc00f08947 */ /* 0x004fea000383ffff */
[----:B------:R-:W-:Y:S05]  /*c2b0*/  BRA `(.L_x_165) ;  /* 0xffffff74007c7947 */ /* 0x000fea000383ffff */
.L_x_70:
[----:B------:R-:W-:-:S07]  /*c2c0*/  MOV R0, UR23 ;  /* 0x0000001700007c02 */ /* 0x000fce0008000f00 */
.L_x_166:
[----:B-1----:R1:W2:Y:S02]  /*c2d0*/  SYNCS.PHASECHK.TRANS64.TRYWAIT P0, [R0+URZ+0xd0], R5 ;  /* 0x0000d005000075a7 */ /* 0x0022a400080011ff */
[----:B--2---:R-:W-:Y:S05]  /*c2e0*/  @!P0 NANOSLEEP.SYNCS 0x989680 ;  /* 0x009896800000895d */ /* 0x004fea0003900000 */
[----:B------:R-:W2:Y:S02]  /*c2f0*/  @!P0 SYNCS.PHASECHK.TRANS64 P0, [R0+URZ+0xd0], R5 ;  /* 0x0000d005000085a7 */ /* 0x000ea400080010ff */
[----:B--2---:R-:W-:Y:S05]  /*c300*/  @!P0 BRA `(.L_x_166) ;  /* 0xfffffffc00f08947 */ /* 0x004fea000383ffff */
[----:B------:R-:W-:Y:S05]  /*c310*/  BRA `(.L_x_167) ;  /* 0xffffff7400c87947 */ /* 0x000fea000383ffff */
.L_x_73:
[----:B------:R-:W-:Y:S07]  /*c320*/  MOV R0, UR5 ;  /* 0x0000000500007c02 */ /* 0x000fee0008000f00 */
.L_x_168:
[----:B-1----:R1:W2:Y:S02]  /*c330*/  SYNCS.PHASECHK.TRANS64.TRYWAIT P0, [R0+URZ], R5 ;  /* 0x00000005000075a7 */ /* 0x0022a400080011ff */
[----:B--2---:R-:W-:Y:S05]  /*c340*/  @!P0 NANOSLEEP.SYNCS 0x989680 ;  /* 0x009896800000895d */ /* 0x004fea0003900000 */
[----:B------:R-:W2:Y:S02]  /*c350*/  @!P0 SYNCS.PHASECHK.TRANS64 P0, [R0+URZ], R5 ;  /* 0x00000005000085a7 */ /* 0x000ea400080010ff */
[----:B--2---:R-:W-:Y:S05]  /*c360*/  @!P0 BRA `(.L_x_168) ;  /* 0xfffffffc00f08947 */ /* 0x004fea000383ffff */
[----:B------:R-:W-:Y:S05]  /*c370*/  BRA `(.L_x_72) ;  /* 0xffffff7400dc7947 */ /* 0x000fea000383ffff */
.L_x_77:
[----:B-1----:R-:W-:-:S07]  /*c380*/  MOV R0, UR4 ;  /* 0x0000000400007c02 */ /* 0x002fce0008000f00 */
.L_x_169:
[----:B-1----:R1:W2:Y:S02]  /*c390*/  SYNCS.PHASECHK.TRANS64.TRYWAIT P0, [R0+URZ], R3 ;  /* 0x00000003000075a7 */ /* 0x0022a400080011ff */
[----:B--2---:R-:W-:Y:S05]  /*c3a0*/  @!P0 NANOSLEEP.SYNCS 0x989680 ;  /* 0x009896800000895d */ /* 0x004fea0003900000 */
[----:B------:R-:W2:Y:S02]  /*c3b0*/  @!P0 SYNCS.PHASECHK.TRANS64 P0, [R0+URZ], R3 ;  /* 0x00000003000085a7 */ /* 0x000ea400080010ff */
[----:B--2---:R-:W-:Y:S05]  /*c3c0*/  @!P0 BRA `(.L_x_169) ;  /* 0xfffffffc00f08947 */ /* 0x004fea000383ffff */
[----:B------:R-:W-:Y:S05]  /*c3d0*/  BRA `(.L_x_170) ;  /* 0xffffff7800a87947 */ /* 0x000fea000383ffff */
.L_x_80:
[----:B------:R-:W-:-:S07]  /*c3e0*/  MOV R0, UR17 ;  /* 0x0000001100007c02 */ /* 0x000fce0008000f00 */
.L_x_171:
[----:B-1----:R1:W2:Y:S02]  /*c3f0*/  SYNCS.PHASECHK.TRANS64.TRYWAIT P1, [R0+URZ+0x100], R3 ;  /* 0x00010003000075a7 */ /* 0x0022a400080211ff */
[----:B--2---:R-:W-:Y:S05]  /*c400*/  @!P1 NANOSLEEP.SYNCS 0x989680 ;  /* 0x009896800000995d */ /* 0x004fea0003900000 */
[----:B------:R-:W2:Y:S02]  /*c410*/  @!P1 SYNCS.PHASECHK.TRANS64 P1, [R0+URZ+0x100], R3 ;  /* 0x00010003000095a7 */ /* 0x000ea400080210ff */
[----:B--2---:R-:W-:Y:S05]  /*c420*/  @!P1 BRA `(.L_x_171) ;  /* 0xfffffffc00f09947 */ /* 0x004fea000383ffff */
[----:B------:R-:W-:Y:S05]  /*c430*/  BRA `(.L_x_172) ;  /* 0xffffff7800f47947 */ /* 0x000fea000383ffff */
.L_x_85:
[----:B--2---:R2:W3:Y:S02]  /*c440*/  SYNCS.PHASECHK.TRANS64.TRYWAIT P0, [R12+URZ+0xa0], R9 ;  /* 0x0000a0090c0075a7 */ /* 0x0044e400080011ff */
[----:B---3--:R-:W-:Y:S05]  /*c450*/  @!P0 NANOSLEEP.SYNCS 0x989680 ;  /* 0x009896800000895d */ /* 0x008fea0003900000 */
[----:B------:R-:W3:Y:S02]  /*c460*/  @!P0 SYNCS.PHASECHK.TRANS64 P0, [R12+URZ+0xa0], R9 ;  /* 0x0000a0090c0085a7 */ /* 0x000ee400080010ff */
[----:B---3--:R-:W-:Y:S05]  /*c470*/  @!P0 BRA `(.L_x_85) ;  /* 0xfffffffc00f08947 */ /* 0x008fea000383ffff */
[----:B------:R-:W-:Y:S05]  /*c480*/  BRA `(.L_x_173) ;  /* 0xffffff80001c7947 */ /* 0x000fea000383ffff */
.L_x_88:
[----:B------:R-:W-:Y:S07]  /*c490*/  MOV R0, UR21 ;  /* 0x0000001500007c02 */ /* 0x000fee0008000f00 */
.L_x_174:
[----:B--2---:R2:W3:Y:S02]  /*c4a0*/  SYNCS.PHASECHK.TRANS64.TRYWAIT P2, [R0+URZ+0x98], R11 ;  /* 0x0000980b000075a7 */ /* 0x0044e400080411ff */
[----:B---3--:R-:W-:Y:S05]  /*c4b0*/  @!P2 NANOSLEEP.SYNCS 0x989680 ;  /* 0x009896800000a95d */ /* 0x008fea0003900000 */
[----:B------:R-:W3:Y:S02]  /*c4c0*/  @!P2 SYNCS.PHASECHK.TRANS64 P2, [R0+URZ+0x98], R11 ;  /* 0x0000980b0000a5a7 */ /* 0x000ee400080410ff */
[----:B---3--:R-:W-:Y:S05]  /*c4d0*/  @!P2 BRA `(.L_x_174) ;  /* 0xfffffffc00f0a947 */ /* 0x008fea000383ffff */
[----:B------:R-:W-:Y:S05]  /*c4e0*/  BRA `(.L_x_87) ;  /* 0xffffff8400847947 */ /* 0x000fea000383ffff */
.L_x_91:
[----:B--2---:R-:W-:Y:S07]  /*c4f0*/  MOV R0, UR21 ;  /* 0x0000001500007c02 */ /* 0x004fee0008000f00 */
.L_x_175:
[----:B--2---:R2:W3:Y:S02]  /*c500*/  SYNCS.PHASECHK.TRANS64.TRYWAIT P0, [R0+URZ+0x70], R9 ;  /* 0x00007009000075a7 */ /* 0x0044e400080011ff */
[----:B---3--:R-:W-:Y:S05]  /*c510*/  @!P0 NANOSLEEP.SYNCS 0x989680 ;  /* 0x009896800000895d */ /* 0x008fea0003900000 */
[----:B------:R-:W3:Y:S02]  /*c520*/  @!P0 SYNCS.PHASECHK.TRANS64 P0, [R0+URZ+0x70], R9 ;  /* 0x00007009000085a7 */ /* 0x000ee400080010ff */
[----:B---3--:R-:W-:Y:S05]  /*c530*/  @!P0 BRA `(.L_x_175) ;  /* 0xfffffffc00f08947 */ /* 0x008fea000383ffff */
[----:B------:R-:W-:Y:S05]  /*c540*/  BRA `(.L_x_176) ;  /* 0xffffff8400e07947 */ /* 0x000fea000383ffff */
.L_x_92:
[----:B------:R-:W-:Y:S07]  /*c550*/  MOV R0, UR21 ;  /* 0x0000001500007c02 */ /* 0x000fee0008000f00 */
.L_x_177:
[----:B--2---:R2:W3:Y:S02]  /*c560*/  SYNCS.PHASECHK.TRANS64.TRYWAIT P0, [R0+URZ+0x78], R9 ;  /* 0x00007809000075a7 */ /* 0x0044e400080011ff */
[----:B---3--:R-:W-:Y:S05]  /*c570*/  @!P0 NANOSLEEP.SYNCS 0x989680 ;  /* 0x009896800000895d */ /* 0x008fea0003900000 */
[----:B------:R-:W3:Y:S02]  /*c580*/  @!P0 SYNCS.PHASECHK.TRANS64 P0, [R0+URZ+0x78], R9 ;  /* 0x00007809000085a7 */ /* 0x000ee400080010ff */
[----:B---3--:R-:W-:Y:S05]  /*c590*/  @!P0 BRA `(.L_x_177) ;  /* 0xfffffffc00f08947 */ /* 0x008fea000383ffff */
[----:B------:R-:W-:Y:S05]  /*c5a0*/  BRA `(.L_x_178) ;  /* 0xffffff88001c7947 */ /* 0x000fea000383ffff */
.L_x_93:
[----:B------:R-:W-:Y:S07]  /*c5b0*/  MOV R0, UR21 ;  /* 0x0000001500007c02 */ /* 0x000fee0008000f00 */
.L_x_179:
[----:B--2---:R2:W3:Y:S02]  /*c5c0*/  SYNCS.PHASECHK.TRANS64.TRYWAIT P0, [R0+URZ+0x80], R9 ;  /* 0x00008009000075a7 */ /* 0x0044e400080011ff */
[----:B---3--:R-:W-:Y:S05]  /*c5d0*/  @!P0 NANOSLEEP.SYNCS 0x989680 ;  /* 0x009896800000895d */ /* 0x008fea0003900000 */
[----:B------:R-:W3:Y:S02]  /*c5e0*/  @!P0 SYNCS.PHASECHK.TRANS64 P0, [R0+URZ+0x80], R9 ;  /* 0x00008009000085a7 */ /* 0x000ee400080010ff */
[----:B---3--:R-:W-:Y:S05]  /*c5f0*/  @!P0 BRA `(.L_x_179) ;  /* 0xfffffffc00f08947 */ /* 0x008fea000383ffff */
[----:B------:R-:W-:Y:S05]  /*c600*/  BRA `(.L_x_180) ;  /* 0xffffff8800647947 */ /* 0x000fea000383ffff */
.L_x_94:
[----:B------:R-:W-:Y:S07]  /*c610*/  MOV R0, UR21 ;  /* 0x0000001500007c02 */ /* 0x000fee0008000f00 */
.L_x_181:
[----:B--2---:R2:W3:Y:S02]  /*c620*/  SYNCS.PHASECHK.TRANS64.TRYWAIT P0, [R0+URZ+0x88], R9 ;  /* 0x00008809000075a7 */ /* 0x0044e400080011ff */
[----:B---3--:R-:W-:Y:S05]  /*c630*/  @!P0 NANOSLEEP.SYNCS 0x989680 ;  /* 0x009896800000895d */ /* 0x008fea0003900000 */
[----:B------:R-:W3:Y:S02]  /*c640*/  @!P0 SYNCS.PHASECHK.TRANS64 P0, [R0+URZ+0x88], R9 ;  /* 0x00008809000085a7 */ /* 0x000ee400080010ff */
[----:B---3--:R-:W-:Y:S05]  /*c650*/  @!P0 BRA `(.L_x_181) ;  /* 0xfffffffc00f08947 */ /* 0x008fea000383ffff */
[----:B------:R-:W-:Y:S05]  /*c660*/  BRA `(.L_x_182) ;  /* 0xffffff8800a87947 */ /* 0x000fea000383ffff */
.L_x_96:
[----:B------:R-:W-:-:S07]  /*c670*/  MOV R0, UR21 ;  /* 0x0000001500007c02 */ /* 0x000fce0008000f00 */
.L_x_183:
[----:B---3--:R3:W4:Y:S02]  /*c680*/  SYNCS.PHASECHK.TRANS64.TRYWAIT P0, [R0+URZ+0x70], R3 ;  /* 0x00007003000075a7 */ /* 0x00872400080011ff */
[----:B----4-:R-:W-:Y:S05]  /*c690*/  @!P0 NANOSLEEP.SYNCS 0x989680 ;  /* 0x009896800000895d */ /* 0x010fea0003900000 */
[----:B------:R-:W4:Y:S02]  /*c6a0*/  @!P0 SYNCS.PHASECHK.TRANS64 P0, [R0+URZ+0x70], R3 ;  /* 0x00007003000085a7 */ /* 0x000f2400080010ff */
[----:B----4-:R-:W-:Y:S05]  /*c6b0*/  @!P0 BRA `(.L_x_183) ;  /* 0xfffffffc00f08947 */ /* 0x010fea000383ffff */
[----:B------:R-:W-:Y:S05]  /*c6c0*/  BRA `(.L_x_184) ;  /* 0xffffff8c00207947 */ /* 0x000fea000383ffff */
.L_x_97:
[----:B---3--:R-:W-:-:S07]  /*c6d0*/  MOV R0, UR21 ;  /* 0x0000001500007c02 */ /* 0x008fce0008000f00 */
.L_x_185:
[----:B---3--:R3:W4:Y:S02]  /*c6e0*/  SYNCS.PHASECHK.TRANS64.TRYWAIT P0, [R0+URZ+0x78], R3 ;  /* 0x00007803000075a7 */ /* 0x00872400080011ff */
[----:B----4-:R-:W-:Y:S05]  /*c6f0*/  @!P0 NANOSLEEP.SYNCS 0x989680 ;  /* 0x009896800000895d */ /* 0x010fea0003900000 */
[----:B------:R-:W4:Y:S02]  /*c700*/  @!P0 SYNCS.PHASECHK.TRANS64 P0, [R0+URZ+0x78], R3 ;  /* 0x00007803000085a7 */ /* 0x000f2400080010ff */
[----:B----4-:R-:W-:Y:S05]  /*c710*/  @!P0 BRA `(.L_x_185) ;  /* 0xfffffffc00f08947 */ /* 0x010fea000383ffff */
[----:B------:R-:W-:Y:S05]  /*c720*/  BRA `(.L_x_186) ;  /* 0xffffff8c00107947 */ /* 0x000fea000383ffff */
.L_x_98:
[----:B---3--:R-:W-:-:S07]  /*c730*/  MOV R0, UR21 ;  /* 0x0000001500007c02 */ /* 0x008fce0008000f00 */
.L_x_187:
[----:B---3--:R3:W4:Y:S02]  /*c740*/  SYNCS.PHASECHK.TRANS64.TRYWAIT P0, [R0+URZ+0x80], R3 ;  /* 0x00008003000075a7 */ /* 0x00872400080011ff */
[----:B----4-:R-:W-:Y:S05]  /*c750*/  @!P0 NANOSLEEP.SYNCS 0x989680 ;  /* 0x009896800000895d */ /* 0x010fea0003900000 */
[----:B------:R-:W4:Y:S02]  /*c760*/  @!P0 SYNCS.PHASECHK.TRANS64 P0, [R0+URZ+0x80], R3 ;  /* 0x00008003000085a7 */ /* 0x000f2400080010ff */
[----:B----4-:R-:W-:Y:S05]  /*c770*/  @!P0 BRA `(.L_x_187) ;  /* 0xfffffffc00f08947 */ /* 0x010fea000383ffff */
[----:B------:R-:W-:Y:S05]  /*c780*/  BRA `(.L_x_188) ;  /* 0xffffff8c00007947 */ /* 0x000fea000383ffff */
.L_x_100:
[----:B-1----:R1:W2:Y:S02]  /*c790*/  SYNCS.PHASECHK.TRANS64.TRYWAIT P0, [R3+URZ+0xa0], R0 ;  /* 0x0000a000030075a7 */ /* 0x0022a400080011ff */
[----:B--2---:R-:W-:Y:S05]  /*c7a0*/  @!P0 NANOSLEEP.SYNCS 0x989680 ;  /* 0x009896800000895d */ /* 0x004fea0003900000 */
[----:B------:R-:W2:Y:S02]  /*c7b0*/  @!P0 SYNCS.PHASECHK.TRANS64 P0, [R3+URZ+0xa0], R0 ;  /* 0x0000a000030085a7 */ /* 0x000ea400080010ff */
[----:B--2---:R-:W-:Y:S05]  /*c7c0*/  @!P0 BRA `(.L_x_100) ;  /* 0xfffffffc00f08947 */ /* 0x004fea000383ffff */
[----:B------:R-:W-:Y:S05]  /*c7d0*/  BRA `(.L_x_189) ;  /* 0xffffff8c00c87947 */ /* 0x000fea000383ffff */
.L_x_111:
[----:B-1----:R1:W2:Y:S02]  /*c7e0*/  SYNCS.PHASECHK.TRANS64.TRYWAIT P1, [R3+URZ+0x50], R0 ;  /* 0x00005000030075a7 */ /* 0x0022a400080211ff */
[----:B--2---:R-:W-:Y:S05]  /*c7f0*/  @!P1 NANOSLEEP.SYNCS 0x989680 ;  /* 0x009896800000995d */ /* 0x004fea0003900000 */
[----:B------:R-:W2:Y:S02]  /*c800*/  @!P1 SYNCS.PHASECHK.TRANS64 P1, [R3+URZ+0x50], R0 ;  /* 0x00005000030095a7 */ /* 0x000ea400080210ff */
[----:B--2---:R-:W-:Y:S05]  /*c810*/  @!P1 BRA `(.L_x_111) ;  /* 0xfffffffc00f09947 */ /* 0x004fea000383ffff */
[----:B------:R-:W-:Y:S05]  /*c820*/  BRA `(.L_x_110) ;  /* 0xffffff9c00487947 */ /* 0x000fea000383ffff */
.L_x_113:
[----:B--2---:R2:W4:Y:S02]  /*c830*/  SYNCS.PHASECHK.TRANS64.TRYWAIT P0, [R163+URZ+0xc0], R2 ;  /* 0x0000c002a30075a7 */ /* 0x00452400080011ff */
[----:B----4-:R-:W-:Y:S05]  /*c840*/  @!P0 NANOSLEEP.SYNCS 0x989680 ;  /* 0x009896800000895d */ /* 0x010fea0003900000 */
[----:B------:R-:W4:Y:S02]  /*c850*/  @!P0 SYNCS.PHASECHK.TRANS64 P0, [R163+URZ+0xc0], R2 ;  /* 0x0000c002a30085a7 */ /* 0x000f2400080010ff */
[----:B----4-:R-:W-:Y:S05]  /*c860*/  @!P0 BRA `(.L_x_113) ;  /* 0xfffffffc00f08947 */ /* 0x010fea000383ffff */
[----:B------:R-:W-:Y:S05]  /*c870*/  BRA `(.L_x_112) ;  /* 0xffffff9c00a47947 */ /* 0x000fea000383ffff */
.L_x_122:
[----:B--2---:R2:W3:Y:S02]  /*c880*/  SYNCS.PHASECHK.TRANS64.TRYWAIT P0, [R191+URZ+0x50], R0 ;  /* 0x00005000bf0075a7 */ /* 0x0044e400080011ff */
[----:B---3--:R-:W-:Y:S05]  /*c890*/  @!P0 NANOSLEEP.SYNCS 0x989680 ;  /* 0x009896800000895d */ /* 0x008fea0003900000 */
[----:B------:R-:W3:Y:S02]  /*c8a0*/  @!P0 SYNCS.PHASECHK.TRANS64 P0, [R191+URZ+0x50], R0 ;  /* 0x00005000bf0085a7 */ /* 0x000ee400080010ff */
[----:B---3--:R-:W-:Y:S05]  /*c8b0*/  @!P0 BRA `(.L_x_122) ;  /* 0xfffffffc00f08947 */ /* 0x008fea000383ffff */
[----:B------:R-:W-:Y:S05]  /*c8c0*/  BRA `(.L_x_121) ;  /* 0xffffffb000b07947 */ /* 0x000fea000383ffff */
.L_x_131:
[----:B--2---:R2:W3:Y:S02]  /*c8d0*/  SYNCS.PHASECHK.TRANS64.TRYWAIT P0, [R0+URZ+0x50], R7 ;  /* 0x00005007000075a7 */ /* 0x0044e400080011ff */
[----:B---3--:R-:W-:Y:S05]  /*c8e0*/  @!P0 NANOSLEEP.SYNCS 0x989680 ;  /* 0x009896800000895d */ /* 0x008fea0003900000 */
[----:B------:R-:W3:Y:S02]  /*c8f0*/  @!P0 SYNCS.PHASECHK.TRANS64 P0, [R0+URZ+0x50], R7 ;  /* 0x00005007000085a7 */ /* 0x000ee400080010ff */
[----:B---3--:R-:W-:Y:S05]  /*c900*/  @!P0 BRA `(.L_x_131) ;  /* 0xfffffffc00f08947 */ /* 0x008fea000383ffff */
[----:B------:R-:W-:Y:S05]  /*c910*/  BRA `(.L_x_130) ;  /* 0xffffffc800087947 */ /* 0x000fea000383ffff */
.L_x_140:
[----:B--2---:R2:W3:Y:S02]  /*c920*/  SYNCS.PHASECHK.TRANS64.TRYWAIT P0, [R0+URZ+0x50], R5 ;  /* 0x00005005000075a7 */ /* 0x0044e400080011ff */
[----:B---3--:R-:W-:Y:S05]  /*c930*/  @!P0 NANOSLEEP.SYNCS 0x989680 ;  /* 0x009896800000895d */ /* 0x008fea0003900000 */
[----:B------:R-:W3:Y:S02]  /*c940*/  @!P0 SYNCS.PHASECHK.TRANS64 P0, [R0+URZ+0x50], R5 ;  /* 0x00005005000085a7 */ /* 0x000ee400080010ff */
[----:B---3--:R-:W-:Y:S05]  /*c950*/  @!P0 BRA `(.L_x_140) ;  /* 0xfffffffc00f08947 */ /* 0x008fea000383ffff */
[----:B------:R-:W-:Y:S05]  /*c960*/  BRA `(.L_x_139) ;  /* 0xffffffdc006c7947 */ /* 0x000fea000383ffff */
        .weak           $__internal_0_$__cuda_sm10x_tcgen05_guardrail_trap_col_being_dealloced_not_returned_by_alloc
        .type           $__internal_0_$__cuda_sm10x_tcgen05_guardrail_trap_col_being_dealloced_not_returned_by_alloc,@function
        .size           $__internal_0_$__cuda_sm10x_tcgen05_guardrail_trap_col_being_dealloced_not_returned_by_alloc,($__internal_1_$__cuda_sm10x_tcgen05_guardrail_trap_phase_invalid_during_alloc - $__internal_0_$__cuda_sm10x_tcgen05_guardrail_trap_col_being_dealloced_not_returned_by_alloc)
$__internal_0_$__cuda_sm10x_tcgen05_guardrail_trap_col_being_dealloced_not_returned_by_alloc:
[----:B------:R-:W-:Y:S05]  /*c970*/  BPT.TRAP 0x1 ;  /* 0x000000040000795c */ /* 0x000fea0000300000 */
[----:B------:R-:W-:-:S04]  /*c980*/  HFMA2 R3, -RZ, RZ, 0, 0 ;  /* 0x00000000ff037431 */ /* 0x000fc800000001ff */
[----:B------:R-:W-:Y:S05]  /*c990*/  RET.REL.NODEC R2 `(_ZN7cutlass13device_kernelINS_4gemm6kernel13GemmUniversalIN4cute5tupleIJiiiiEEENS1_10collective13CollectiveMmaINS1_35MainloopSm100TmaUmmaWarpSpecializedILi5ELi2ELi2ENS5_IJNS4_1CILi2EEESB_NSA_ILi1EEEEEEEENS5_IJNSA_ILi256EEESF_NSA_ILi64EEEEEENS_12float_e4m3_tENS5_IJlSC_lEEESI_SJ_NS4_8TiledMMAINS4_8MMA_AtomIJNS4_10MMA_TraitsINS4_25SM100_MMA_F8F6F4_2x1SM_SSEJSI_SI_fSF_SF_NS4_17integral_constantINS4_4UMMA5MajorELSQ_0EEESR_NSO_INSP_7ScaleInELSS_0EEEST_EEEEEENS4_6LayoutINS5_IJSC_SC_SC_EEENS5_IJNSA_ILi0EEESY_SY_EEEEENS5_IJNS4_10UnderscoreES11_S11_EEEEENS4_28SM100_TMA_2SM_LOAD_MULTICASTENS4_14ComposedLayoutINS4_7SwizzleILi2ELi4ELi3EEENS4_18smem_ptr_flag_bitsILi8EEENSW_INS5_IJNSA_ILi8EEESG_EEENS5_IJSG_SC_EEEEEEEvNS4_8identityENS4_18SM100_TMA_2SM_LOADES1E_vS1F_EENS_8epilogue10collective18CollectiveEpilogueINS1I_23Sm100TmaWarpSpecializedILi4ELi2ELi64ELb0ELb0EEEJNS5_IJNSA_ILi128EEESF_SG_EEENS5_IJNSW_IS1N_SC_EENSW_ISG_SC_EEEEESI_SJ_SI_SJ_NS1I_6fusion15FusionCallbacksIS1M_NS1S_17LinearCombinationISI_fSI_fLNS_15FloatRoundStyleE2EEES1O_S1R_JEEENS4_5SM1004TMEM4LOAD26SM100_TMEM_LOAD_32dp32b64xENS4_13SM90_TMA_LOADES1E_NS4_39AutoVectorizingCopyWithAssumedAlignmentILi128EEENS4_14SM90_TMA_STOREES1E_S24_S24_EEEvvEEEEvNT_6ParamsE) ;  /* 0xffffff3402987950 */ /* 0x000fea0003c3ffff */
        .weak           $__internal_1_$__cuda_sm10x_tcgen05_guardrail_trap_phase_invalid_during_alloc
        .type           $__internal_1_$__cuda_sm10x_tcgen05_guardrail_trap_phase_invalid_during_alloc,@function
        .size           $__internal_1_$__cuda_sm10x_tcgen05_guardrail_trap_phase_invalid_during_alloc,($__internal_2_$__cuda_sm10x_tcgen05_guardrail_trap_unallocated_columns_being_dealloced - $__internal_1_$__cuda_sm10x_tcgen05_guardrail_trap_phase_invalid_during_alloc)
$__internal_1_$__cuda_sm10x_tcgen05_guardrail_trap_phase_invalid_during_alloc:
[----:B------:R-:W-:Y:S05]  /*c9a0*/  BPT.TRAP 0x1 ;  /* 0x000000040000795c */ /* 0x000fea0000300000 */
[----:B------:R-:W-:-:S04]  /*c9b0*/  MOV R5, 0x0 ;  /* 0x0000000000057802 */ /* 0x000fc80000000f00 */
[----:B------:R-:W-:Y:S05]  /*c9c0*/  RET.REL.NODEC R4 `(_ZN7cutlass13device_kernelINS_4gemm6kernel13GemmUniversalIN4cute5tupleIJiiiiEEENS1_10collective13CollectiveMmaINS1_35MainloopSm100TmaUmmaWarpSpecializedILi5ELi2ELi2ENS5_IJNS4_1CILi2EEESB_NSA_ILi1EEEEEEEENS5_IJNSA_ILi256EEESF_NSA_ILi64EEEEEENS_12float_e4m3_tENS5_IJlSC_lEEESI_SJ_NS4_8TiledMMAINS4_8MMA_AtomIJNS4_10MMA_TraitsINS4_25SM100_MMA_F8F6F4_2x1SM_SSEJSI_SI_fSF_SF_NS4_17integral_constantINS4_4UMMA5MajorELSQ_0EEESR_NSO_INSP_7ScaleInELSS_0EEEST_EEEEEENS4_6LayoutINS5_IJSC_SC_SC_EEENS5_IJNSA_ILi0EEESY_SY_EEEEENS5_IJNS4_10UnderscoreES11_S11_EEEEENS4_28SM100_TMA_2SM_LOAD_MULTICASTENS4_14ComposedLayoutINS4_7SwizzleILi2ELi4ELi3EEENS4_18smem_ptr_flag_bitsILi8EEENSW_INS5_IJNSA_ILi8EEESG_EEENS5_IJSG_SC_EEEEEEEvNS4_8identityENS4_18SM100_TMA_2SM_LOADES1E_vS1F_EENS_8epilogue10collective18CollectiveEpilogueINS1I_23Sm100TmaWarpSpecializedILi4ELi2ELi64ELb0ELb0EEEJNS5_IJNSA_ILi128EEESF_SG_EEENS5_IJNSW_IS1N_SC_EENSW_ISG_SC_EEEEESI_SJ_SI_SJ_NS1I_6fusion15FusionCallbacksIS1M_NS1S_17LinearCombinationISI_fSI_fLNS_15FloatRoundStyleE2EEES1O_S1R_JEEENS4_5SM1004TMEM4LOAD26SM100_TMEM_LOAD_32dp32b64xENS4_13SM90_TMA_LOADES1E_NS4_39AutoVectorizingCopyWithAssumedAlignmentILi128EEENS4_14SM90_TMA_STOREES1E_S24_S24_EEEvvEEEEvNT_6ParamsE) ;  /* 0xffffff34048c7950 */ /* 0x000fea0003c3ffff */
        .weak           $__internal_2_$__cuda_sm10x_tcgen05_guardrail_trap_unallocated_columns_being_dealloced
        .type           $__internal_2_$__cuda_sm10x_tcgen05_guardrail_trap_unallocated_columns_being_dealloced,@function
        .size           $__internal_2_$__cuda_sm10x_tcgen05_guardrail_trap_unallocated_columns_being_dealloced,(.L_x_191 - $__internal_2_$__cuda_sm10x_tcgen05_guardrail_trap_unallocated_columns_being_dealloced)
$__internal_2_$__cuda_sm10x_tcgen05_guardrail_trap_unallocated_columns_being_dealloced:
[----:B------:R-:W-:Y:S05]  /*c9d0*/  BPT.TRAP 0x1 ;  /* 0x000000040000795c */ /* 0x000fea0000300000 */
[----:B------:R-:W-:-:S04]  /*c9e0*/  HFMA2 R3, -RZ, RZ, 0, 0 ;  /* 0x00000000ff037431 */ /* 0x000fc800000001ff */
[----:B------:R-:W-:Y:S05]  /*c9f0*/  RET.REL.NODEC R2 `(_ZN7cutlass13device_kernelINS_4gemm6kernel13GemmUniversalIN4cute5tupleIJiiiiEEENS1_10collective13CollectiveMmaINS1_35MainloopSm100TmaUmmaWarpSpecializedILi5ELi2ELi2ENS5_IJNS4_1CILi2EEESB_NSA_ILi1EEEEEEEENS5_IJNSA_ILi256EEESF_NSA_ILi64EEEEEENS_12float_e4m3_tENS5_IJlSC_lEEESI_SJ_NS4_8TiledMMAINS4_8MMA_AtomIJNS4_10MMA_TraitsINS4_25SM100_MMA_F8F6F4_2x1SM_SSEJSI_SI_fSF_SF_NS4_17integral_constantINS4_4UMMA5MajorELSQ_0EEESR_NSO_INSP_7ScaleInELSS_0EEEST_EEEEEENS4_6LayoutINS5_IJSC_SC_SC_EEENS5_IJNSA_ILi0EEESY_SY_EEEEENS5_IJNS4_10UnderscoreES11_S11_EEEEENS4_28SM100_TMA_2SM_LOAD_MULTICASTENS4_14ComposedLayoutINS4_7SwizzleILi2ELi4ELi3EEENS4_18smem_ptr_flag_bitsILi8EEENSW_INS5_IJNSA_ILi8EEESG_EEENS5_IJSG_SC_EEEEEEEvNS4_8identityENS4_18SM100_TMA_2SM_LOADES1E_vS1F_EENS_8epilogue10collective18CollectiveEpilogueINS1I_23Sm100TmaWarpSpecializedILi4ELi2ELi64ELb0ELb0EEEJNS5_IJNSA_ILi128EEESF_SG_EEENS5_IJNSW_IS1N_SC_EENSW_ISG_SC_EEEEESI_SJ_SI_SJ_NS1I_6fusion15FusionCallbacksIS1M_NS1S_17LinearCombinationISI_fSI_fLNS_15FloatRoundStyleE2EEES1O_S1R_JEEENS4_5SM1004TMEM4LOAD26SM100_TMEM_LOAD_32dp32b64xENS4_13SM90_TMA_LOADES1E_NS4_39AutoVectorizingCopyWithAssumedAlignmentILi128EEENS4_14SM90_TMA_STOREES1E_S24_S24_EEEvvEEEEvNT_6ParamsE) ;  /* 0xffffff3402807950 */ /* 0x000fea0003c3ffff */
.L_x_190:
[----:B------:R-:W-:-:S00]  /*ca00*/  BRA `(.L_x_190) ;  /* 0xfffffffc00fc7947 */ /* 0x000fc0000383ffff */
[----:B------:R-:W-:-:S00]  /*ca10*/  NOP ;  /* 0x0000000000007918 */ /* 0x000fc00000000000 */
        /* <DEDUP_REMOVED lines=14> */
.L_x_191:


//--------------------- .nv.global.init           --------------------------
	.section	.nv.global.init,"aw",@progbits
.nv.global.init:
	.type		$str$27,@object
	.size		$str$27,($str$28 - $str$27)
$str$27:
        /*0000*/ 	.byte	0x28, 0x61, 0x64, 0x64, 0x72, 0x65, 0x73, 0x73, 0x20, 0x26, 0x20, 0x6d, 0x61, 0x73, 0x6b, 0x29
        /*0010*/ 	.byte	0x20, 0x3d, 0x3d, 0x20, 0x30, 0x00
	.type		$str$28,@object
	.size		$str$28,($str$26 - $str$28)
$str$28:
        /*0016*/ 	.byte	0x2f, 0x74, 0x6d, 0x70, 0x2f, 0x63, 0x75, 0x74, 0x6c, 0x61, 0x73, 0x73, 0x5f, 0x73, 0x77, 0x65
        /*0026*/ 	.byte	0x65, 0x70, 0x5f, 0x73, 0x72, 0x63, 0x2f, 0x69, 0x6e, 0x63, 0x6c, 0x75, 0x64, 0x65, 0x2f, 0x63
        /*0036*/ 	.byte	0x75, 0x74, 0x65, 0x2f, 0x70, 0x6f, 0x69, 0x6e, 0x74, 0x65, 0x72, 0x5f, 0x66, 0x6c, 0x61, 0x67
        /*0046*/ 	.byte	0x67, 0x65, 0x64, 0x2e, 0x68, 0x70, 0x70, 0x00
	.type		$str$26,@object
	.size		$str$26,($str$25 - $str$26)
$str$26:
        /*004e*/ 	.byte	0x2f, 0x74, 0x6d, 0x70, 0x2f, 0x63, 0x75, 0x74, 0x6c, 0x61, 0x73, 0x73, 0x5f, 0x73, 0x77, 0x65
        /*005e*/ 	.byte	0x65, 0x70, 0x5f, 0x73, 0x72, 0x63, 0x2f, 0x69, 0x6e, 0x63, 0x6c, 0x75, 0x64, 0x65, 0x2f, 0x63
        /*006e*/ 	.byte	0x75, 0x74, 0x65, 0x2f, 0x61, 0x74, 0x6f, 0x6d, 0x2f, 0x63, 0x6f, 0x70, 0x79, 0x5f, 0x74, 0x72
        /*007e*/ 	.byte	0x61, 0x69, 0x74, 0x73, 0x5f, 0x73, 0x6d, 0x31, 0x30, 0x30, 0x2e, 0x68, 0x70, 0x70, 0x00
	.type		$str$25,@object
	.size		$str$25,(__unnamed_1 - $str$25)
$str$25:
        /*008d*/ 	.byte	0x28, 0x28, 0x75, 0x69, 0x6e, 0x74, 0x33, 0x32, 0x5f, 0x74, 0x28, 0x74, 0x68, 0x72, 0x65, 0x61
        /*009d*/ 	.byte	0x64, 0x49, 0x64, 0x78, 0x2e, 0x78, 0x29, 0x20, 0x2f, 0x20, 0x33, 0x32, 0x29, 0x20, 0x25, 0x20
        /*00ad*/ 	.byte	0x34, 0x29, 0x20, 0x3d, 0x3d, 0x20, 0x28, 0x28, 0x28, 0x74, 0x6d, 0x65, 0x6d, 0x5f, 0x61, 0x64
        /*00bd*/ 	.byte	0x64, 0x72, 0x20, 0x3e, 0x3e, 0x20, 0x31, 0x36, 0x29, 0x20, 0x2f, 0x20, 0x33, 0x32, 0x29, 0x20
        /*00cd*/ 	.byte	0x25, 0x20, 0x34, 0x29, 0x00
	.type		__unnamed_1,@object
	.size		__unnamed_1,(__unnamed_2 - __unnamed_1)
__unnamed_1:
        /*00d2*/ 	.byte	0x61, 0x75, 0x74, 0x6f, 0x20, 0x63, 0x75, 0x74, 0x65, 0x3a, 0x3a, 0x61, 0x73, 0x5f, 0x70, 0x6f
        /* <DEDUP_REMOVED lines=24> */
        /*0262*/ 	.byte	0x43, 0x3c, 0x38, 0x31, 0x39, 0x32, 0x3e, 0x3e, 0x3e, 0x3e, 0x5d, 0x00
	.type		__unnamed_2,@object
	.size		__unnamed_2,(__unnamed_3 - __unnamed_2)
__unnamed_2:
        /* <DEDUP_REMOVED lines=26> */
	.type		__unnamed_3,@object
	.size		__unnamed_3,(.L_3 - __unnamed_3)
__unnamed_3:
        /* <DEDUP_REMOVED lines=42> */
        /*06aa*/ 	.byte	0x3e, 0x3e, 0x3e, 0x3e, 0x5d, 0x00
.L_3:


//--------------------- .nv.shared._ZN7cutlass13device_kernelINS_4gemm6kernel13GemmUniversalIN4cute5tupleIJiiiiEEENS1_10collective13CollectiveMmaINS1_35MainloopSm100TmaUmmaWarpSpecializedILi5ELi2ELi2ENS5_IJNS4_1CILi2EEESB_NSA_ILi1EEEEEEEENS5_IJNSA_ILi256EEESF_NSA_ILi64EEEEEENS_12float_e4m3_tENS5_IJlSC_lEEESI_SJ_NS4_8TiledMMAINS4_8MMA_AtomIJNS4_10MMA_TraitsINS4_25SM100_MMA_F8F6F4_2x1SM_SSEJSI_SI_fSF_SF_NS4_17integral_constantINS4_4UMMA5MajorELSQ_0EEESR_NSO_INSP_7ScaleInELSS_0EEEST_EEEEEENS4_6LayoutINS5_IJSC_SC_SC_EEENS5_IJNSA_ILi0EEESY_SY_EEEEENS5_IJNS4_10UnderscoreES11_S11_EEEEENS4_28SM100_TMA_2SM_LOAD_MULTICASTENS4_14ComposedLayoutINS4_7SwizzleILi2ELi4ELi3EEENS4_18smem_ptr_flag_bitsILi8EEENSW_INS5_IJNSA_ILi8EEESG_EEENS5_IJSG_SC_EEEEEEEvNS4_8identityENS4_18SM100_TMA_2SM_LOADES1E_vS1F_EENS_8epilogue10collective18CollectiveEpilogueINS1I_23Sm100TmaWarpSpecializedILi4ELi2ELi64ELb0ELb0EEEJNS5_IJNSA_ILi128EEESF_SG_EEENS5_IJNSW_IS1N_SC_EENSW_ISG_SC_EEEEESI_SJ_SI_SJ_NS1I_6fusion15FusionCallbacksIS1M_NS1S_17LinearCombinationISI_fSI_fLNS_15FloatRoundStyleE2EEES1O_S1R_JEEENS4_5SM1004TMEM4LOAD26SM100_TMEM_LOAD_32dp32b64xENS4_13SM90_TMA_LOADES1E_NS4_39AutoVectorizingCopyWithAssumedAlignmentILi128EEENS4_14SM90_TMA_STOREES1E_S24_S24_EEEvvEEEEvNT_6ParamsE --------------------------
	.section	.nv.shared._ZN7cutlass13device_kernelINS_4gemm6kernel13GemmUniversalIN4cute5tupleIJiiiiEEENS1_10collective13CollectiveMmaINS1_35MainloopSm100TmaUmmaWarpSpecializedILi5ELi2ELi2ENS5_IJNS4_1CILi2EEESB_NSA_ILi1EEEEEEEENS5_IJNSA_ILi256EEESF_NSA_ILi64EEEEEENS_12float_e4m3_tENS5_IJlSC_lEEESI_SJ_NS4_8TiledMMAINS4_8MMA_AtomIJNS4_10MMA_TraitsINS4_25SM100_MMA_F8F6F4_2x1SM_SSEJSI_SI_fSF_SF_NS4_17integral_constantINS4_4UMMA5MajorELSQ_0EEESR_NSO_INSP_7ScaleInELSS_0EEEST_EEEEEENS4_6LayoutINS5_IJSC_SC_SC_EEENS5_IJNSA_ILi0EEESY_SY_EEEEENS5_IJNS4_10UnderscoreES11_S11_EEEEENS4_28SM100_TMA_2SM_LOAD_MULTICASTENS4_14ComposedLayoutINS4_7SwizzleILi2ELi4ELi3EEENS4_18smem_ptr_flag_bitsILi8EEENSW_INS5_IJNSA_ILi8EEESG_EEENS5_IJSG_SC_EEEEEEEvNS4_8identityENS4_18SM100_TMA_2SM_LOADES1E_vS1F_EENS_8epilogue10collective18CollectiveEpilogueINS1I_23Sm100TmaWarpSpecializedILi4ELi2ELi64ELb0ELb0EEEJNS5_IJNSA_ILi128EEESF_SG_EEENS5_IJNSW_IS1N_SC_EENSW_ISG_SC_EEEEESI_SJ_SI_SJ_NS1I_6fusion15FusionCallbacksIS1M_NS1S_17LinearCombinationISI_fSI_fLNS_15FloatRoundStyleE2EEES1O_S1R_JEEENS4_5SM1004TMEM4LOAD26SM100_TMEM_LOAD_32dp32b64xENS4_13SM90_TMA_LOADES1E_NS4_39AutoVectorizingCopyWithAssumedAlignmentILi128EEENS4_14SM90_TMA_STOREES1E_S24_S24_EEEvvEEEEvNT_6ParamsE,"aw",@nobits
	.sectionflags	@""
	.align	16
	.zero		1024


//--------------------- .nv.shared.reserved.0     --------------------------
	.section	.nv.shared.reserved.0,"aw",@nobits
	.weak		__nv_reservedSMEM_offset_0_alias
	.size		__nv_reservedSMEM_offset_0_alias, 0, 64
	.other		__nv_reservedSMEM_offset_0_alias,@"STO_CUDA_RESERVED_SHARED STV_DEFAULT"
__nv_reservedSMEM_offset_0_alias:
	.zero		0
.nv.shared.reserved.0:
	.zero		64
	.weak		__nv_reservedSMEM_tcgen05_partition
	.type		__nv_reservedSMEM_tcgen05_partition,@object
	.size		__nv_reservedSMEM_tcgen05_partition,(.L_0 - __nv_reservedSMEM_tcgen05_partition)
__nv_reservedSMEM_tcgen05_partition:
	.zero		32
.L_0:


//--------------------- .nv.global                --------------------------
	.section	.nv.global,"aw",@nobits
.nv.global:
	.type		_ZN39_INTERNAL_784febeb_4_k_cu_44624900_96204cute1_E,@object
	.size		_ZN39_INTERNAL_784febeb_4_k_cu_44624900_96204cute1_E,(_ZN39_INTERNAL_784febeb_4_k_cu_44624900_96204cuda3std3__45__cpo6cbeginE - _ZN39_INTERNAL_784febeb_4_k_cu_44624900_96204cute1_E)
_ZN39_INTERNAL_784febeb_4_k_cu_44624900_96204cute1_E:
	.zero		1
	.type		_ZN39_INTERNAL_784febeb_4_k_cu_44624900_96204cuda3std3__45__cpo6cbeginE,@object
	.size		_ZN39_INTERNAL_784febeb_4_k_cu_44624900_96204cuda3std3__45__cpo6cbeginE,(_ZN39_INTERNAL_784febeb_4_k_cu_44624900_96204cuda3std3__48in_placeE - _ZN39_INTERNAL_784febeb_4_k_cu_44624900_96204cuda3std3__45__cpo6cbeginE)
_ZN39_INTERNAL_784febeb_4_k_cu_44624900_96204cuda3std3__45__cpo6cbeginE:
	.zero		1
	.type		_ZN39_INTERNAL_784febeb_4_k_cu_44624900_96204cuda3std3__48in_placeE,@object
	.size		_ZN39_INTERNAL_784febeb_4_k_cu_44624900_96204cuda3std3__48in_placeE,(_ZN39_INTERNAL_784febeb_4_k_cu_44624900_96204cuda3std6ranges3__45__cpo9iter_moveE - _ZN39_INTERNAL_784febeb_4_k_cu_44624900_96204cuda3std3__48in_placeE)
_ZN39_INTERNAL_784febeb_4_k_cu_44624900_96204cuda3std3__48in_placeE:
	.zero		1
	.type		_ZN39_INTERNAL_784febeb_4_k_cu_44624900_96204cuda3std6ranges3__45__cpo9iter_moveE,@object
	.size		_ZN39_INTERNAL_784febeb_4_k_cu_44624900_96204cuda3std6ranges3__45__cpo9iter_moveE,(_ZN39_INTERNAL_784febeb_4_k_cu_44624900_96204cuda3std3__45__cpo5beginE - _ZN39_INTERNAL_784febeb_4_k_cu_44624900_96204cuda3std6ranges3__45__cpo9iter_moveE)
_ZN39_INTERNAL_784febeb_4_k_cu_44624900_96204cuda3std6ranges3__45__cpo9iter_moveE:
	.zero		1
	.type		_ZN39_INTERNAL_784febeb_4_k_cu_44624900_96204cuda3std3__45__cpo5beginE,@object
	.size		_ZN39_INTERNAL_784febeb_4_k_cu_44624900_96204cuda3std3__45__cpo5beginE,(_ZN39_INTERNAL_784febeb_4_k_cu_44624900_96204cuda3std3__441_GLOBAL__N__784febeb_4_k_cu_44624900_96206ignoreE - _ZN39_INTERNAL_784febeb_4_k_cu_44624900_96204cuda3std3__45__cpo5beginE)
_ZN39_INTERNAL_784febeb_4_k_cu_44624900_96204cuda3std3__45__cpo5beginE:
	.zero		1
	.type		_ZN39_INTERNAL_784febeb_4_k_cu_44624900_96204cuda3std3__441_GLOBAL__N__784febeb_4_k_cu_44624900_96206ignoreE,@object
	.size		_ZN39_INTERNAL_784febeb_4_k_cu_44624900_96204cuda3std3__441_GLOBAL__N__784febeb_4_k_cu_44624900_96206ignoreE,(_ZN39_INTERNAL_784febeb_4_k_cu_44624900_96204cute7productE - _ZN39_INTERNAL_784febeb_4_k_cu_44624900_96204cuda3std3__441_GLOBAL__N__784febeb_4_k_cu_44624900_96206ignoreE)
_ZN39_INTERNAL_784febeb_4_k_cu_44624900_96204cuda3std3__441_GLOBAL__N__784febeb_4_k_cu_44624900_96206ignoreE:
	.zero		1
	.type		_ZN39_INTERNAL_784febeb_4_k_cu_44624900_96204cute7productE,@object
	.size		_ZN39_INTERNAL_784febeb_4_k_cu_44624900_96204cute7productE,(_ZN39_INTERNAL_784febeb_4_k_cu_44624900_96204cuda3std3__45__cpo3endE - _ZN39_INTERNAL_784febeb_4_k_cu_44624900_96204cute7productE)
_ZN39_INTERNAL_784febeb_4_k_cu_44624900_96204cute7productE:
	.zero		1
	.type		_ZN39_INTERNAL_784febeb_4_k_cu_44624900_96204cuda3std3__45__cpo3endE,@object
	.size		_ZN39_INTERNAL_784febeb_4_k_cu_44624900_96204cuda3std3__45__cpo3endE,(_ZN39_INTERNAL_784febeb_4_k_cu_44624900_96204cuda3std3__419piecewise_constructE - _ZN39_INTERNAL_784febeb_4_k_cu_44624900_96204cuda3std3__45__cpo3endE)
_ZN39_INTERNAL_784febeb_4_k_cu_44624900_96204cuda3std3__45__cpo3endE:
	.zero		1
	.type		_ZN39_INTERNAL_784febeb_4_k_cu_44624900_96204cuda3std3__419piecewise_constructE,@object
	.size		_ZN39_INTERNAL_784febeb_4_k_cu_44624900_96204cuda3std3__419piecewise_constructE,(_ZN39_INTERNAL_784febeb_4_k_cu_44624900_96204cuda3std3__45__cpo4cendE - _ZN39_INTERNAL_784febeb_4_k_cu_44624900_96204cuda3std3__419piecewise_constructE)
_ZN39_INTERNAL_784febeb_4_k_cu_44624900_96204cuda3std3__419piecewise_constructE:
	.zero		1
	.type		_ZN39_INTERNAL_784febeb_4_k_cu_44624900_96204cuda3std3__45__cpo4cendE,@object
	.size		_ZN39_INTERNAL_784febeb_4_k_cu_44624900_96204cuda3std3__45__cpo4cendE,(_ZN39_INTERNAL_784febeb_4_k_cu_44624900_96204cuda3std6ranges3__45__cpo4swapE - _ZN39_INTERNAL_784febeb_4_k_cu_44624900_96204cuda3std3__45__cpo4cendE)
_ZN39_INTERNAL_784febeb_4_k_cu_44624900_96204cuda3std3__45__cpo4cendE:
	.zero		1
	.type		_ZN39_INTERNAL_784febeb_4_k_cu_44624900_96204cuda3std6ranges3__45__cpo4swapE,@object
	.size		_ZN39_INTERNAL_784febeb_4_k_cu_44624900_96204cuda3std6ranges3__45__cpo4swapE,(.L_11 - _ZN39_INTERNAL_784febeb_4_k_cu_44624900_96204cuda3std6ranges3__45__cpo4swapE)
_ZN39_INTERNAL_784febeb_4_k_cu_44624900_96204cuda3std6ranges3__45__cpo4swapE:
	.zero		1
.L_11:


//--------------------- .nv.constant0._ZN7cutlass13device_kernelINS_4gemm6kernel13GemmUniversalIN4cute5tupleIJiiiiEEENS1_10collective13CollectiveMmaINS1_35MainloopSm100TmaUmmaWarpSpecializedILi5ELi2ELi2ENS5_IJNS4_1CILi2EEESB_NSA_ILi1EEEEEEEENS5_IJNSA_ILi256EEESF_NSA_ILi64EEEEEENS_12float_e4m3_tENS5_IJlSC_lEEESI_SJ_NS4_8TiledMMAINS4_8MMA_AtomIJNS4_10MMA_TraitsINS4_25SM100_MMA_F8F6F4_2x1SM_SSEJSI_SI_fSF_SF_NS4_17integral_constantINS4_4UMMA5MajorELSQ_0EEESR_NSO_INSP_7ScaleInELSS_0EEEST_EEEEEENS4_6LayoutINS5_IJSC_SC_SC_EEENS5_IJNSA_ILi0EEESY_SY_EEEEENS5_IJNS4_10UnderscoreES11_S11_EEEEENS4_28SM100_TMA_2SM_LOAD_MULTICASTENS4_14ComposedLayoutINS4_7SwizzleILi2ELi4ELi3EEENS4_18smem_ptr_flag_bitsILi8EEENSW_INS5_IJNSA_ILi8EEESG_EEENS5_IJSG_SC_EEEEEEEvNS4_8identityENS4_18SM100_TMA_2SM_LOADES1E_vS1F_EENS_8epilogue10collective18CollectiveEpilogueINS1I_23Sm100TmaWarpSpecializedILi4ELi2ELi64ELb0ELb0EEEJNS5_IJNSA_ILi128EEESF_SG_EEENS5_IJNSW_IS1N_SC_EENSW_ISG_SC_EEEEESI_SJ_SI_SJ_NS1I_6fusion15FusionCallbacksIS1M_NS1S_17LinearCombinationISI_fSI_fLNS_15FloatRoundStyleE2EEES1O_S1R_JEEENS4_5SM1004TMEM4LOAD26SM100_TMEM_LOAD_32dp32b64xENS4_13SM90_TMA_LOADES1E_NS4_39AutoVectorizingCopyWithAssumedAlignmentILi128EEENS4_14SM90_TMA_STOREES1E_S24_S24_EEEvvEEEEvNT_6ParamsE --------------------------
	.section	.nv.constant0._ZN7cutlass13device_kernelINS_4gemm6kernel13GemmUniversalIN4cute5tupleIJiiiiEEENS1_10collective13CollectiveMmaINS1_35MainloopSm100TmaUmmaWarpSpecializedILi5ELi2ELi2ENS5_IJNS4_1CILi2EEESB_NSA_ILi1EEEEEEEENS5_IJNSA_ILi256EEESF_NSA_ILi64EEEEEENS_12float_e4m3_tENS5_IJlSC_lEEESI_SJ_NS4_8TiledMMAINS4_8MMA_AtomIJNS4_10MMA_TraitsINS4_25SM100_MMA_F8F6F4_2x1SM_SSEJSI_SI_fSF_SF_NS4_17integral_constantINS4_4UMMA5MajorELSQ_0EEESR_NSO_INSP_7ScaleInELSS_0EEEST_EEEEEENS4_6LayoutINS5_IJSC_SC_SC_EEENS5_IJNSA_ILi0EEESY_SY_EEEEENS5_IJNS4_10UnderscoreES11_S11_EEEEENS4_28SM100_TMA_2SM_LOAD_MULTICASTENS4_14ComposedLayoutINS4_7SwizzleILi2ELi4ELi3EEENS4_18smem_ptr_flag_bitsILi8EEENSW_INS5_IJNSA_ILi8EEESG_EEENS5_IJSG_SC_EEEEEEEvNS4_8identityENS4_18SM100_TMA_2SM_LOADES1E_vS1F_EENS_8epilogue10collective18CollectiveEpilogueINS1I_23Sm100TmaWarpSpecializedILi4ELi2ELi64ELb0ELb0EEEJNS5_IJNSA_ILi128EEESF_SG_EEENS5_IJNSW_IS1N_SC_EENSW_ISG_SC_EEEEESI_SJ_SI_SJ_NS1I_6fusion15FusionCallbacksIS1M_NS1S_17LinearCombinationISI_fSI_fLNS_15FloatRoundStyleE2EEES1O_S1R_JEEENS4_5SM1004TMEM4LOAD26SM100_TMEM_LOAD_32dp32b64xENS4_13SM90_TMA_LOADES1E_NS4_39AutoVectorizingCopyWithAssumedAlignmentILi128EEENS4_14SM90_TMA_STOREES1E_S24_S24_EEEvvEEEEvNT_6ParamsE,"a",@progbits
	.sectionflags	@""
	.align	4
.nv.constant0._ZN7cutlass13device_kernelINS_4gemm6kernel13GemmUniversalIN4cute5tupleIJiiiiEEENS1_10collective13CollectiveMmaINS1_35MainloopSm100TmaUmmaWarpSpecializedILi5ELi2ELi2ENS5_IJNS4_1CILi2EEESB_NSA_ILi1EEEEEEEENS5_IJNSA_ILi256EEESF_NSA_ILi64EEEEEENS_12float_e4m3_tENS5_IJlSC_lEEESI_SJ_NS4_8TiledMMAINS4_8MMA_AtomIJNS4_10MMA_TraitsINS4_25SM100_MMA_F8F6F4_2x1SM_SSEJSI_SI_fSF_SF_NS4_17integral_constantINS4_4UMMA5MajorELSQ_0EEESR_NSO_INSP_7ScaleInELSS_0EEEST_EEEEEENS4_6LayoutINS5_IJSC_SC_SC_EEENS5_IJNSA_ILi0EEESY_SY_EEEEENS5_IJNS4_10UnderscoreES11_S11_EEEEENS4_28SM100_TMA_2SM_LOAD_MULTICASTENS4_14ComposedLayoutINS4_7SwizzleILi2ELi4ELi3EEENS4_18smem_ptr_flag_bitsILi8EEENSW_INS5_IJNSA_ILi8EEESG_EEENS5_IJSG_SC_EEEEEEEvNS4_8identityENS4_18SM100_TMA_2SM_LOADES1E_vS1F_EENS_8epilogue10collective18CollectiveEpilogueINS1I_23Sm100TmaWarpSpecializedILi4ELi2ELi64ELb0ELb0EEEJNS5_IJNSA_ILi128EEESF_SG_EEENS5_IJNSW_IS1N_SC_EENSW_ISG_SC_EEEEESI_SJ_SI_SJ_NS1I_6fusion15FusionCallbacksIS1M_NS1S_17LinearCombinationISI_fSI_fLNS_15FloatRoundStyleE2EEES1O_S1R_JEEENS4_5SM1004TMEM4LOAD26SM100_TMEM_LOAD_32dp32b64xENS4_13SM90_TMA_LOADES1E_NS4_39AutoVectorizingCopyWithAssumedAlignmentILi128EEENS4_14SM90_TMA_STOREES1E_S24_S24_EEEvvEEEEvNT_6ParamsE:
	.zero		2944


//--------------------- SYMBOLS --------------------------

	.type		.nv.reservedSmem.offset0,@object
	.size		.nv.reservedSmem.offset0,0x4
	.type		.nv.reservedSmem.cap,@object
	.size		.nv.reservedSmem.cap,0x4
	.type		__assertfail,@function
